	.version 1.4
	.target sm_10, map_f64_to_f32
	// compiled with C:/Program Files/LWPU GPU Computing Toolkit/LWCA/v5.0/bin/../open64/lib//be.exe
	// lwopencc 4.1 built on 2012-09-25

	//-----------------------------------------------------------
	// Compiling C:/Users/davemc/AppData/Local/Temp/tmpxft_00001450_00000000-11_demo_water.cpp3.i (C:/Users/davemc/AppData/Local/Temp/ccBI#.a04388)
	//-----------------------------------------------------------

	//-----------------------------------------------------------
	// Options:
	//-----------------------------------------------------------
	//  Target:ptx, ISA:sm_10, Endian:little, Pointer Size:64
	//  -O3	(Optimization level)
	//  -g0	(Debug level)
	//  -m2	(Report advisories)
	//-----------------------------------------------------------

	.file	1	"C:/Users/davemc/AppData/Local/Temp/tmpxft_00001450_00000000-10_demo_water.lwdafe2.gpu"
	.file	2	"c:\sw\wsapps\raytracing\rtsdk\rtmain\samples\water\demo_helpers.h"
	.file	3	"c:\sw\wsapps\raytracing\rtsdk\rtmain\include\internal/optix_datatypes.h"
	.file	4	"c:\sw\wsapps\raytracing\rtsdk\rtmain\include\internal\optix_defines.h"
	.file	5	"C:/Users/davemc/AppData/Local/Temp/tmpxft_00001450_00000000-5_demo_water.lwdafe1.gpu"
	.file	6	"c:\program files (x86)\microsoft visual studio 10.0\vc\include\codeanalysis\sourceannotations.h"
	.file	7	"C:/Program Files/LWPU GPU Computing Toolkit/LWCA/v5.0/include\crt/device_runtime.h"
	.file	8	"C:/Program Files/LWPU GPU Computing Toolkit/LWCA/v5.0/include\host_defines.h"
	.file	9	"C:/Program Files/LWPU GPU Computing Toolkit/LWCA/v5.0/include\builtin_types.h"
	.file	10	"c:\program files\lwpu gpu computing toolkit\lwca\v5.0\include\device_types.h"
	.file	11	"c:\program files\lwpu gpu computing toolkit\lwca\v5.0\include\host_defines.h"
	.file	12	"c:\program files\lwpu gpu computing toolkit\lwca\v5.0\include\driver_types.h"
	.file	13	"c:\program files\lwpu gpu computing toolkit\lwca\v5.0\include\surface_types.h"
	.file	14	"c:\program files\lwpu gpu computing toolkit\lwca\v5.0\include\texture_types.h"
	.file	15	"c:\program files\lwpu gpu computing toolkit\lwca\v5.0\include\vector_types.h"
	.file	16	"c:\program files\lwpu gpu computing toolkit\lwca\v5.0\include\builtin_types.h"
	.file	17	"C:/Program Files/LWPU GPU Computing Toolkit/LWCA/v5.0/include\device_launch_parameters.h"
	.file	18	"c:\program files\lwpu gpu computing toolkit\lwca\v5.0\include\crt\storage_class.h"
	.file	19	"C:/sw/wsapps/raytracing/rtsdk/rtmain/samples/water/demo_water.lw"
	.file	20	"c:\sw\wsapps\raytracing\rtsdk\rtmain\include\internal/optix_internal.h"
	.file	21	"C:/sw/wsapps/raytracing/rtsdk/rtmain/include\optixu/optixu_math_namespace.h"
	.file	22	"c:\sw\wsapps\raytracing\rtsdk\rtmain\include\optix_device.h"
	.file	23	"C:/Program Files/LWPU GPU Computing Toolkit/LWCA/v5.0/include\common_functions.h"
	.file	24	"c:\program files\lwpu gpu computing toolkit\lwca\v5.0\include\math_functions.h"
	.file	25	"c:\program files\lwpu gpu computing toolkit\lwca\v5.0\include\math_constants.h"
	.file	26	"c:\program files\lwpu gpu computing toolkit\lwca\v5.0\include\device_functions.h"
	.file	27	"c:\program files\lwpu gpu computing toolkit\lwca\v5.0\include\sm_11_atomic_functions.h"
	.file	28	"c:\program files\lwpu gpu computing toolkit\lwca\v5.0\include\sm_12_atomic_functions.h"
	.file	29	"c:\program files\lwpu gpu computing toolkit\lwca\v5.0\include\sm_13_double_functions.h"
	.file	30	"c:\program files\lwpu gpu computing toolkit\lwca\v5.0\include\sm_20_atomic_functions.h"
	.file	31	"c:\program files\lwpu gpu computing toolkit\lwca\v5.0\include\sm_35_atomic_functions.h"
	.file	32	"c:\program files\lwpu gpu computing toolkit\lwca\v5.0\include\sm_20_intrinsics.h"
	.file	33	"c:\program files\lwpu gpu computing toolkit\lwca\v5.0\include\sm_30_intrinsics.h"
	.file	34	"c:\program files\lwpu gpu computing toolkit\lwca\v5.0\include\sm_35_intrinsics.h"
	.file	35	"c:\program files\lwpu gpu computing toolkit\lwca\v5.0\include\surface_functions.h"
	.file	36	"c:\program files\lwpu gpu computing toolkit\lwca\v5.0\include\texture_fetch_functions.h"
	.file	37	"c:\program files\lwpu gpu computing toolkit\lwca\v5.0\include\texture_indirect_functions.h"
	.file	38	"c:\program files\lwpu gpu computing toolkit\lwca\v5.0\include\surface_indirect_functions.h"
	.file	39	"c:\program files\lwpu gpu computing toolkit\lwca\v5.0\include\math_functions_dbl_ptx1.h"

	.global .align 16 .b8 ray[36];
	.global .align 16 .b8 background_light[12];
	.global .align 16 .b8 background_dark[12];
	.global .align 16 .b8 up[12];
	.global .align 16 .b8 prim_prd[52];

	.entry _Z12primary_missv
	{
	.reg .f32 %f<28>;
	.loc	19	75	0
$LDWbegin__Z12primary_missv:
	.loc	19	77	0
	mov.f32 	%f1, 0f00000000;     	// 0
	mov.f32 	%f2, 0f00000000;     	// 0
	st.global.v2.f32 	[prim_prd+24], {%f1,%f2};
	mov.f32 	%f3, 0f00000000;     	// 0
	st.global.f32 	[prim_prd+32], %f3;
	ld.global.v4.f32 	{%f4,%f5,%f6,_}, [up+0];
	ld.global.v2.f32 	{%f7,%f8}, [ray+16];
	.loc	19	78	0
	mul.f32 	%f9, %f5, %f7;
	ld.global.f32 	%f10, [ray+12];
	mad.f32 	%f11, %f4, %f10, %f9;
	mad.f32 	%f12, %f6, %f8, %f11;
	mov.f32 	%f13, 0f00000000;    	// 0
	max.f32 	%f14, %f12, %f13;
	ld.global.v4.f32 	{%f15,%f16,%f17,_}, [background_light+0];
	ld.global.v4.f32 	{%f18,%f19,%f20,_}, [background_dark+0];
	sub.f32 	%f21, %f18, %f15;
	mad.f32 	%f22, %f14, %f21, %f15;
	sub.f32 	%f23, %f19, %f16;
	mad.f32 	%f24, %f14, %f23, %f16;
	st.global.v2.f32 	[prim_prd+0], {%f22,%f24};
	sub.f32 	%f25, %f20, %f17;
	mad.f32 	%f26, %f14, %f25, %f17;
	st.global.f32 	[prim_prd+8], %f26;
	.loc	19	79	0
	exit;
$LDWend__Z12primary_missv:
	} // _Z12primary_missv
	.global .align 16 .b8 shading_normal[12];
	.global .f32 t_hit;
	.global .f32 fresnel_exponent;
	.global .f32 fresnel_minimum;
	.global .f32 fresnel_maximum;
	.global .f32 refraction_index;

	.entry _Z19primary_closest_hitv
	{
	.reg .u32 %r<4>;
	.reg .f32 %f<84>;
	.reg .pred %p<6>;
	.loc	19	82	0
$LDWbegin__Z19primary_closest_hitv:
	.loc	19	92	0
	ld.global.f32 	%f1, [ray+12];
	ld.global.f32 	%f2, [t_hit];
	ld.global.v4.f32 	{%f3,%f4,%f5,_}, [ray+0];
	mad.f32 	%f6, %f1, %f2, %f3;
	st.global.f32 	[prim_prd+12], %f6;
	ld.global.v2.f32 	{%f7,%f8}, [ray+16];
	mad.f32 	%f9, %f7, %f2, %f4;
	mad.f32 	%f10, %f8, %f2, %f5;
	st.global.v2.f32 	[prim_prd+16], {%f9,%f10};
	ld.global.v4.f32 	{%f11,%f12,%f13,_}, [shading_normal+0];
	.loc	21	1651	0
	mov.f32 	%f14, %f11;
	mov.f32 	%f15, %f12;
	mov.f32 	%f16, %f13;
	.loc	21	1652	0
	mul.f32 	%f17, %f12, %f7;
	mad.f32 	%f18, %f1, %f11, %f17;
	mad.f32 	%f19, %f8, %f13, %f18;
	mov.f32 	%f20, %f19;
	ld.global.f32 	%f21, [refraction_index];
	mov.f32 	%f22, 0f00000000;    	// 0
	setp.gt.f32 	%p1, %f19, %f22;
	@!%p1 bra 	$Lt_1_3586;
	.loc	21	1657	0
	mov.f32 	%f23, %f21;
	.loc	21	1658	0
	neg.f32 	%f14, %f11;
	neg.f32 	%f15, %f12;
	neg.f32 	%f16, %f13;
	.loc	21	1659	0
	neg.f32 	%f20, %f19;
	bra.uni 	$Lt_1_3330;
$Lt_1_3586:
	.loc	21	1663	0
	rcp.approx.f32 	%f23, %f21;
$Lt_1_3330:
	mul.f32 	%f24, %f23, %f23;
	mov.f32 	%f25, 0f3f800000;    	// 1
	mul.f32 	%f26, %f20, %f20;
	sub.f32 	%f27, %f25, %f26;
	mov.f32 	%f28, 0f3f800000;    	// 1
	mul.f32 	%f29, %f24, %f27;
	sub.f32 	%f30, %f28, %f29;
	mov.f32 	%f31, 0f00000000;    	// 0
	setp.lt.f32 	%p2, %f30, %f31;
	@!%p2 bra 	$Lt_1_4098;
	mov.s32 	%r1, 0;
	mov.f32 	%f32, 0f00000000;    	// 0
	mov.f32 	%f33, 0f00000000;    	// 0
	mov.f32 	%f34, 0f00000000;    	// 0
	bra.uni 	$Lt_1_3842;
$Lt_1_4098:
	.loc	21	1673	0
	mul.f32 	%f35, %f23, %f7;
	mul.f32 	%f36, %f23, %f1;
	mul.f32 	%f37, %f23, %f8;
	sqrt.approx.f32 	%f38, %f30;
	mad.f32 	%f39, %f20, %f23, %f38;
	mul.f32 	%f40, %f39, %f15;
	mul.f32 	%f41, %f39, %f14;
	mul.f32 	%f42, %f39, %f16;
	sub.f32 	%f43, %f35, %f40;
	sub.f32 	%f44, %f36, %f41;
	sub.f32 	%f45, %f37, %f42;
	mul.f32 	%f46, %f43, %f43;
	mad.f32 	%f47, %f44, %f44, %f46;
	mad.f32 	%f48, %f45, %f45, %f47;
	sqrt.approx.f32 	%f49, %f48;
	rcp.approx.f32 	%f50, %f49;
	mul.f32 	%f51, %f44, %f50;
	mul.f32 	%f52, %f43, %f50;
	mul.f32 	%f53, %f45, %f50;
	mov.f32 	%f34, %f51;
	mov.f32 	%f33, %f52;
	mov.f32 	%f32, %f53;
	mov.s32 	%r1, 1;
$Lt_1_3842:
	.loc	19	95	0
	mov.u32 	%r2, 0;
	setp.eq.s32 	%p3, %r1, %r2;
	@%p3 bra 	$Lt_1_4354;
	.loc	26	2391	0
	ld.global.f32 	%f54, [fresnel_exponent];
	mov.f32 	%f55, 0f3f800000;    	// 1
	neg.f32 	%f56, %f19;
	mul.f32 	%f57, %f33, %f12;
	mad.f32 	%f58, %f11, %f34, %f57;
	mad.f32 	%f59, %f13, %f32, %f58;
	mov.f32 	%f60, 0f00000000;    	// 0
	setp.lt.f32 	%p4, %f19, %f60;
	selp.f32 	%f61, %f56, %f59, %p4;
	sub.f32 	%f62, %f55, %f61;
	mov.f32 	%f63, 0f00000000;    	// 0
	max.f32 	%f64, %f62, %f63;
	lg2.approx.f32 	%f65, %f64;
	mul.f32 	%f66, %f54, %f65;
	ex2.approx.f32 	%f67, %f66;
	.loc	19	101	0
	ld.global.f32 	%f68, [fresnel_maximum];
	ld.global.f32 	%f69, [fresnel_minimum];
	sub.f32 	%f70, %f68, %f69;
	mad.f32 	%f71, %f67, %f70, %f69;
	min.f32 	%f72, %f68, %f71;
	max.f32 	%f73, %f69, %f72;
	st.global.f32 	[prim_prd+48], %f73;
	.loc	19	102	0
	st.global.f32 	[prim_prd+36], %f34;
	st.global.v2.f32 	[prim_prd+40], {%f33,%f32};
$Lt_1_4354:
	.loc	19	105	0
	add.f32 	%f74, %f11, %f11;
	mul.f32 	%f75, %f74, %f19;
	sub.f32 	%f76, %f1, %f75;
	add.f32 	%f77, %f12, %f12;
	mul.f32 	%f78, %f77, %f19;
	sub.f32 	%f79, %f7, %f78;
	st.global.v2.f32 	[prim_prd+24], {%f76,%f79};
	add.f32 	%f80, %f13, %f13;
	mul.f32 	%f81, %f80, %f19;
	sub.f32 	%f82, %f8, %f81;
	st.global.f32 	[prim_prd+32], %f82;
	.loc	19	106	0
	exit;
$LDWend__Z19primary_closest_hitv:
	} // _Z19primary_closest_hitv
	.global .align 16 .b8 sec_prd[56];

	.entry _Z14secondary_missv
	{
	.reg .u32 %r<3>;
	.reg .f32 %f<34>;
	.loc	19	119	0
$LDWbegin__Z14secondary_missv:
	.loc	19	121	0
	mov.s32 	%r1, 1;
	st.global.s32 	[sec_prd+52], %r1;
	ld.global.v4.f32 	{%f1,%f2,%f3,_}, [up+0];
	ld.global.v2.f32 	{%f4,%f5}, [ray+16];
	.loc	19	123	0
	mul.f32 	%f6, %f2, %f4;
	ld.global.f32 	%f7, [ray+12];
	mad.f32 	%f8, %f1, %f7, %f6;
	mad.f32 	%f9, %f3, %f5, %f8;
	mov.f32 	%f10, 0f00000000;    	// 0
	max.f32 	%f11, %f9, %f10;
	ld.global.v4.f32 	{%f12,%f13,%f14,_}, [background_light+0];
	ld.global.v4.f32 	{%f15,%f16,%f17,_}, [sec_prd+0];
	ld.global.v4.f32 	{_,%f18,%f19,%f20}, [sec_prd+32];
	ld.global.v4.f32 	{%f21,%f22,%f23,_}, [background_dark+0];
	sub.f32 	%f24, %f21, %f12;
	mad.f32 	%f25, %f11, %f24, %f12;
	mad.f32 	%f26, %f18, %f25, %f15;
	sub.f32 	%f27, %f22, %f13;
	mad.f32 	%f28, %f11, %f27, %f13;
	mad.f32 	%f29, %f19, %f28, %f16;
	st.global.v2.f32 	[sec_prd+0], {%f26,%f29};
	sub.f32 	%f30, %f23, %f14;
	mad.f32 	%f31, %f11, %f30, %f14;
	mad.f32 	%f32, %f20, %f31, %f17;
	st.global.f32 	[sec_prd+8], %f32;
	.loc	19	124	0
	exit;
$LDWend__Z14secondary_missv:
	} // _Z14secondary_missv
	.global .align 16 .b8 geometric_normal[12];
	.global .align 16 .b8 branch_lwtoff_color[12] = {154,153,57,63,154,153,89,63,143,194,117,63};

	.entry _Z21secondary_closest_hitv
	{
	.reg .u32 %r<4>;
	.reg .f32 %f<137>;
	.reg .pred %p<8>;
	.loc	19	127	0
$LDWbegin__Z21secondary_closest_hitv:
	.loc	19	136	0
	ld.global.f32 	%f1, [ray+12];
	ld.global.f32 	%f2, [t_hit];
	ld.global.v4.f32 	{%f3,%f4,%f5,_}, [ray+0];
	mad.f32 	%f6, %f1, %f2, %f3;
	st.global.f32 	[sec_prd+12], %f6;
	ld.global.v2.f32 	{%f7,%f8}, [ray+16];
	mad.f32 	%f9, %f7, %f2, %f4;
	mad.f32 	%f10, %f8, %f2, %f5;
	st.global.v2.f32 	[sec_prd+16], {%f9,%f10};
	.loc	19	137	0
	mov.f32 	%f11, 0f00000000;    	// 0
	ld.global.v4.f32 	{%f12,%f13,%f14,_}, [geometric_normal+0];
	mul.f32 	%f15, %f13, %f7;
	mad.f32 	%f16, %f1, %f12, %f15;
	mad.f32 	%f17, %f8, %f14, %f16;
	mov.f32 	%f18, 0f00000000;    	// 0
	setp.gt.f32 	%p1, %f17, %f18;
	selp.f32 	%f19, %f2, %f11, %p1;
	ld.global.f32 	%f20, [sec_prd+48];
	add.f32 	%f21, %f19, %f20;
	st.global.f32 	[sec_prd+48], %f21;
	ld.global.v4.f32 	{%f22,%f23,%f24,_}, [shading_normal+0];
	.loc	21	1651	0
	mov.f32 	%f25, %f22;
	mov.f32 	%f26, %f23;
	mov.f32 	%f27, %f24;
	.loc	21	1652	0
	mul.f32 	%f28, %f23, %f7;
	mad.f32 	%f29, %f1, %f22, %f28;
	mad.f32 	%f30, %f8, %f24, %f29;
	mov.f32 	%f31, %f30;
	ld.global.f32 	%f32, [refraction_index];
	mov.f32 	%f33, 0f00000000;    	// 0
	setp.gt.f32 	%p2, %f30, %f33;
	@!%p2 bra 	$Lt_3_5122;
	.loc	21	1657	0
	mov.f32 	%f34, %f32;
	.loc	21	1658	0
	neg.f32 	%f25, %f22;
	neg.f32 	%f26, %f23;
	neg.f32 	%f27, %f24;
	.loc	21	1659	0
	neg.f32 	%f31, %f30;
	bra.uni 	$Lt_3_4866;
$Lt_3_5122:
	.loc	21	1663	0
	rcp.approx.f32 	%f34, %f32;
$Lt_3_4866:
	mul.f32 	%f35, %f34, %f34;
	mov.f32 	%f36, 0f3f800000;    	// 1
	mul.f32 	%f37, %f31, %f31;
	sub.f32 	%f38, %f36, %f37;
	mov.f32 	%f39, 0f3f800000;    	// 1
	mul.f32 	%f40, %f35, %f38;
	sub.f32 	%f41, %f39, %f40;
	mov.f32 	%f42, 0f00000000;    	// 0
	setp.lt.f32 	%p3, %f41, %f42;
	@!%p3 bra 	$Lt_3_5634;
	mov.s32 	%r1, 0;
	mov.f32 	%f43, 0f00000000;    	// 0
	mov.f32 	%f44, 0f00000000;    	// 0
	mov.f32 	%f45, 0f00000000;    	// 0
	bra.uni 	$Lt_3_5378;
$Lt_3_5634:
	.loc	21	1673	0
	mul.f32 	%f46, %f34, %f7;
	mul.f32 	%f47, %f34, %f1;
	mul.f32 	%f48, %f34, %f8;
	sqrt.approx.f32 	%f49, %f41;
	mad.f32 	%f50, %f31, %f34, %f49;
	mul.f32 	%f51, %f50, %f26;
	mul.f32 	%f52, %f50, %f25;
	mul.f32 	%f53, %f50, %f27;
	sub.f32 	%f54, %f46, %f51;
	sub.f32 	%f55, %f47, %f52;
	sub.f32 	%f56, %f48, %f53;
	mul.f32 	%f57, %f54, %f54;
	mad.f32 	%f58, %f55, %f55, %f57;
	mad.f32 	%f59, %f56, %f56, %f58;
	sqrt.approx.f32 	%f60, %f59;
	rcp.approx.f32 	%f61, %f60;
	mul.f32 	%f62, %f55, %f61;
	mul.f32 	%f63, %f54, %f61;
	mul.f32 	%f64, %f56, %f61;
	mov.f32 	%f45, %f62;
	mov.f32 	%f44, %f63;
	mov.f32 	%f43, %f64;
	mov.s32 	%r1, 1;
$Lt_3_5378:
	.loc	19	142	0
	mov.u32 	%r2, 0;
	setp.eq.s32 	%p4, %r1, %r2;
	@%p4 bra 	$Lt_3_6146;
	.loc	26	2391	0
	ld.global.f32 	%f65, [fresnel_exponent];
	mov.f32 	%f66, 0f3f800000;    	// 1
	neg.f32 	%f67, %f30;
	mul.f32 	%f68, %f44, %f23;
	mad.f32 	%f69, %f22, %f45, %f68;
	mad.f32 	%f70, %f24, %f43, %f69;
	mov.f32 	%f71, 0f00000000;    	// 0
	setp.lt.f32 	%p5, %f30, %f71;
	selp.f32 	%f72, %f67, %f70, %p5;
	sub.f32 	%f73, %f66, %f72;
	mov.f32 	%f74, 0f00000000;    	// 0
	max.f32 	%f75, %f73, %f74;
	lg2.approx.f32 	%f76, %f75;
	mul.f32 	%f77, %f65, %f76;
	ex2.approx.f32 	%f78, %f77;
	.loc	19	148	0
	ld.global.f32 	%f79, [fresnel_minimum];
	ld.global.f32 	%f80, [fresnel_maximum];
	sub.f32 	%f81, %f80, %f79;
	mad.f32 	%f82, %f78, %f81, %f79;
	min.f32 	%f83, %f82, %f80;
	max.f32 	%f84, %f83, %f79;
	mov.f32 	%f85, %f84;
	mov.f32 	%f86, 0f3f000000;    	// 0.5
	setp.lt.f32 	%p6, %f84, %f86;
	@!%p6 bra 	$Lt_3_5890;
	ld.global.v4.f32 	{_,%f87,%f88,%f89}, [sec_prd+32];
	ld.global.v4.f32 	{%f90,%f91,%f92,_}, [sec_prd+0];
	ld.global.v4.f32 	{%f93,%f94,%f95,_}, [branch_lwtoff_color+0];
	.loc	19	152	0
	mul.f32 	%f96, %f84, %f87;
	mad.f32 	%f97, %f93, %f96, %f90;
	mul.f32 	%f98, %f84, %f88;
	mad.f32 	%f99, %f94, %f98, %f91;
	st.global.v2.f32 	[sec_prd+0], {%f97,%f99};
	mul.f32 	%f100, %f84, %f89;
	mad.f32 	%f101, %f95, %f100, %f92;
	st.global.f32 	[sec_prd+8], %f101;
	.loc	19	153	0
	mov.f32 	%f102, 0f3f800000;   	// 1
	sub.f32 	%f103, %f102, %f84;
	mul.f32 	%f104, %f103, %f87;
	st.global.f32 	[sec_prd+36], %f104;
	mul.f32 	%f105, %f103, %f88;
	mul.f32 	%f106, %f103, %f89;
	st.global.v2.f32 	[sec_prd+40], {%f105,%f106};
	st.global.v2.f32 	[sec_prd+24], {%f45,%f44};
	.loc	19	154	0
	st.global.f32 	[sec_prd+32], %f43;
	bra.uni 	$LBB13__Z21secondary_closest_hitv;
$Lt_3_6146:
	.loc	19	155	0
	mov.f32 	%f85, 0f3f800000;    	// 1
$Lt_3_5890:
	.loc	19	160	0
	mov.f32 	%f107, 0f3f800000;   	// 1
	sub.f32 	%f108, %f107, %f85;
	ld.global.v4.f32 	{_,%f109,%f110,%f111}, [sec_prd+32];
	ld.global.v4.f32 	{%f112,%f113,%f114,_}, [sec_prd+0];
	ld.global.v4.f32 	{%f115,%f116,%f117,_}, [branch_lwtoff_color+0];
	mul.f32 	%f118, %f108, %f109;
	mad.f32 	%f119, %f115, %f118, %f112;
	mul.f32 	%f120, %f108, %f110;
	mad.f32 	%f121, %f116, %f120, %f113;
	st.global.v2.f32 	[sec_prd+0], {%f119,%f121};
	mul.f32 	%f122, %f108, %f111;
	mad.f32 	%f123, %f117, %f122, %f114;
	st.global.f32 	[sec_prd+8], %f123;
	.loc	19	161	0
	mul.f32 	%f124, %f109, %f85;
	st.global.f32 	[sec_prd+36], %f124;
	mul.f32 	%f125, %f110, %f85;
	mul.f32 	%f126, %f111, %f85;
	st.global.v2.f32 	[sec_prd+40], {%f125,%f126};
	.loc	19	162	0
	add.f32 	%f127, %f22, %f22;
	mul.f32 	%f128, %f127, %f30;
	sub.f32 	%f129, %f1, %f128;
	add.f32 	%f130, %f23, %f23;
	mul.f32 	%f131, %f130, %f30;
	sub.f32 	%f132, %f7, %f131;
	st.global.v2.f32 	[sec_prd+24], {%f129,%f132};
	add.f32 	%f133, %f24, %f24;
	mul.f32 	%f134, %f133, %f30;
	sub.f32 	%f135, %f8, %f134;
	st.global.f32 	[sec_prd+32], %f135;
$LBB13__Z21secondary_closest_hitv:
	.loc	19	163	0
	exit;
$LDWend__Z21secondary_closest_hitv:
	} // _Z21secondary_closest_hitv
	.global .u64 _ZN21rti_internal_register20reg_bitness_detectorE;
	.global .u64 _ZN21rti_internal_register24reg_exception_64_detail0E;
	.global .u64 _ZN21rti_internal_register24reg_exception_64_detail1E;
	.global .u64 _ZN21rti_internal_register24reg_exception_64_detail2E;
	.global .u64 _ZN21rti_internal_register24reg_exception_64_detail3E;
	.global .u64 _ZN21rti_internal_register24reg_exception_64_detail4E;
	.global .u64 _ZN21rti_internal_register24reg_exception_64_detail5E;
	.global .u64 _ZN21rti_internal_register24reg_exception_64_detail6E;
	.global .u64 _ZN21rti_internal_register24reg_exception_64_detail7E;
	.global .u64 _ZN21rti_internal_register24reg_exception_64_detail8E;
	.global .u64 _ZN21rti_internal_register24reg_exception_64_detail9E;
	.global .u32 _ZN21rti_internal_register21reg_exception_detail0E;
	.global .u32 _ZN21rti_internal_register21reg_exception_detail1E;
	.global .u32 _ZN21rti_internal_register21reg_exception_detail2E;
	.global .u32 _ZN21rti_internal_register21reg_exception_detail3E;
	.global .u32 _ZN21rti_internal_register21reg_exception_detail4E;
	.global .u32 _ZN21rti_internal_register21reg_exception_detail5E;
	.global .u32 _ZN21rti_internal_register21reg_exception_detail6E;
	.global .u32 _ZN21rti_internal_register21reg_exception_detail7E;
	.global .u32 _ZN21rti_internal_register21reg_exception_detail8E;
	.global .u32 _ZN21rti_internal_register21reg_exception_detail9E;
	.global .u32 _ZN21rti_internal_register14reg_rayIndex_xE;
	.global .u32 _ZN21rti_internal_register14reg_rayIndex_yE;
	.global .u32 _ZN21rti_internal_register14reg_rayIndex_zE;
	.global .align 4 .b8 _ZN21rti_internal_typeinfo16geometric_normalE[8] = {82,97,121,0,12,0,0,0};
	.global .align 4 .b8 _ZN21rti_internal_typeinfo14shading_normalE[8] = {82,97,121,0,12,0,0,0};
	.global .align 4 .b8 _ZN21rti_internal_typeinfo3rayE[8] = {82,97,121,0,36,0,0,0};
	.global .align 4 .b8 _ZN21rti_internal_typeinfo5t_hitE[8] = {82,97,121,0,4,0,0,0};
	.global .align 4 .b8 _ZN21rti_internal_typeinfo16fresnel_exponentE[8] = {82,97,121,0,4,0,0,0};
	.global .align 4 .b8 _ZN21rti_internal_typeinfo15fresnel_minimumE[8] = {82,97,121,0,4,0,0,0};
	.global .align 4 .b8 _ZN21rti_internal_typeinfo15fresnel_maximumE[8] = {82,97,121,0,4,0,0,0};
	.global .align 4 .b8 _ZN21rti_internal_typeinfo16refraction_indexE[8] = {82,97,121,0,4,0,0,0};
	.global .align 4 .b8 _ZN21rti_internal_typeinfo16background_lightE[8] = {82,97,121,0,12,0,0,0};
	.global .align 4 .b8 _ZN21rti_internal_typeinfo15background_darkE[8] = {82,97,121,0,12,0,0,0};
	.global .align 4 .b8 _ZN21rti_internal_typeinfo2upE[8] = {82,97,121,0,12,0,0,0};
	.global .align 4 .b8 _ZN21rti_internal_typeinfo8prim_prdE[8] = {82,97,121,0,52,0,0,0};
	.global .align 4 .b8 _ZN21rti_internal_typeinfo7sec_prdE[8] = {82,97,121,0,56,0,0,0};
	.global .align 4 .b8 _ZN21rti_internal_typeinfo19branch_lwtoff_colorE[8] = {82,97,121,0,12,0,0,0};
	.global .align 1 .b8 _ZN21rti_internal_typename16geometric_normalE[7] = {0x66,0x6c,0x6f,0x61,0x74,0x33,0x0};
	.global .align 1 .b8 _ZN21rti_internal_typename14shading_normalE[7] = {0x66,0x6c,0x6f,0x61,0x74,0x33,0x0};
	.global .align 1 .b8 _ZN21rti_internal_typename3rayE[11] = {0x6f,0x70,0x74,0x69,0x78,0x3a,0x3a,0x52,0x61,0x79,0x0};
	.global .align 1 .b8 _ZN21rti_internal_typename5t_hitE[6] = {0x66,0x6c,0x6f,0x61,0x74,0x0};
	.global .align 1 .b8 _ZN21rti_internal_typename16fresnel_exponentE[6] = {0x66,0x6c,0x6f,0x61,0x74,0x0};
	.global .align 1 .b8 _ZN21rti_internal_typename15fresnel_minimumE[6] = {0x66,0x6c,0x6f,0x61,0x74,0x0};
	.global .align 1 .b8 _ZN21rti_internal_typename15fresnel_maximumE[6] = {0x66,0x6c,0x6f,0x61,0x74,0x0};
	.global .align 1 .b8 _ZN21rti_internal_typename16refraction_indexE[6] = {0x66,0x6c,0x6f,0x61,0x74,0x0};
	.global .align 1 .b8 _ZN21rti_internal_typename16background_lightE[7] = {0x66,0x6c,0x6f,0x61,0x74,0x33,0x0};
	.global .align 1 .b8 _ZN21rti_internal_typename15background_darkE[7] = {0x66,0x6c,0x6f,0x61,0x74,0x33,0x0};
	.global .align 1 .b8 _ZN21rti_internal_typename2upE[7] = {0x66,0x6c,0x6f,0x61,0x74,0x33,0x0};
	.global .align 1 .b8 _ZN21rti_internal_typename8prim_prdE[11] = {0x50,0x72,0x69,0x6d,0x61,0x72,0x79,0x50,0x52,0x44,0x0};
	.global .align 1 .b8 _ZN21rti_internal_typename7sec_prdE[13] = {0x53,0x65,0x63,0x6f,0x6e,0x64,0x61,0x72,0x79,0x50,0x52,0x44,0x0};
	.global .align 1 .b8 _ZN21rti_internal_typename19branch_lwtoff_colorE[7] = {0x66,0x6c,0x6f,0x61,0x74,0x33,0x0};
	.global .align 1 .b8 _ZN21rti_internal_semantic16geometric_normalE[27] = {0x61,0x74,0x74,0x72,0x69,0x62,0x75,0x74,0x65,0x20,0x67,0x65,0x6f,0x6d,0x65,0x74,0x72,0x69,0x63,0x5f,0x6e,0x6f,0x72,0x6d,0x61,0x6c,0x0};
	.global .align 1 .b8 _ZN21rti_internal_semantic14shading_normalE[25] = {0x61,0x74,0x74,0x72,0x69,0x62,0x75,0x74,0x65,0x20,0x73,0x68,0x61,0x64,0x69,0x6e,0x67,0x5f,0x6e,0x6f,0x72,0x6d,0x61,0x6c,0x0};
	.global .align 1 .b8 _ZN21rti_internal_semantic3rayE[13] = {0x72,0x74,0x43,0x75,0x72,0x72,0x65,0x6e,0x74,0x52,0x61,0x79,0x0};
	.global .align 1 .b8 _ZN21rti_internal_semantic5t_hitE[23] = {0x72,0x74,0x49,0x6e,0x74,0x65,0x72,0x73,0x65,0x63,0x74,0x69,0x6f,0x6e,0x44,0x69,0x73,0x74,0x61,0x6e,0x63,0x65,0x0};
	.global .align 1 .b8 _ZN21rti_internal_semantic16fresnel_exponentE[1] = {0x0};
	.global .align 1 .b8 _ZN21rti_internal_semantic15fresnel_minimumE[1] = {0x0};
	.global .align 1 .b8 _ZN21rti_internal_semantic15fresnel_maximumE[1] = {0x0};
	.global .align 1 .b8 _ZN21rti_internal_semantic16refraction_indexE[1] = {0x0};
	.global .align 1 .b8 _ZN21rti_internal_semantic16background_lightE[1] = {0x0};
	.global .align 1 .b8 _ZN21rti_internal_semantic15background_darkE[1] = {0x0};
	.global .align 1 .b8 _ZN21rti_internal_semantic2upE[1] = {0x0};
	.global .align 1 .b8 _ZN21rti_internal_semantic8prim_prdE[10] = {0x72,0x74,0x50,0x61,0x79,0x6c,0x6f,0x61,0x64,0x0};
	.global .align 1 .b8 _ZN21rti_internal_semantic7sec_prdE[10] = {0x72,0x74,0x50,0x61,0x79,0x6c,0x6f,0x61,0x64,0x0};
	.global .align 1 .b8 _ZN21rti_internal_semantic19branch_lwtoff_colorE[1] = {0x0};
	.global .align 1 .b8 _ZN23rti_internal_annotation16geometric_normalE[1] = {0x0};
	.global .align 1 .b8 _ZN23rti_internal_annotation14shading_normalE[1] = {0x0};
	.global .align 1 .b8 _ZN23rti_internal_annotation3rayE[1] = {0x0};
	.global .align 1 .b8 _ZN23rti_internal_annotation5t_hitE[1] = {0x0};
	.global .align 1 .b8 _ZN23rti_internal_annotation16fresnel_exponentE[1] = {0x0};
	.global .align 1 .b8 _ZN23rti_internal_annotation15fresnel_minimumE[1] = {0x0};
	.global .align 1 .b8 _ZN23rti_internal_annotation15fresnel_maximumE[1] = {0x0};
	.global .align 1 .b8 _ZN23rti_internal_annotation16refraction_indexE[1] = {0x0};
	.global .align 1 .b8 _ZN23rti_internal_annotation16background_lightE[1] = {0x0};
	.global .align 1 .b8 _ZN23rti_internal_annotation15background_darkE[1] = {0x0};
	.global .align 1 .b8 _ZN23rti_internal_annotation2upE[1] = {0x0};
	.global .align 1 .b8 _ZN23rti_internal_annotation8prim_prdE[1] = {0x0};
	.global .align 1 .b8 _ZN23rti_internal_annotation7sec_prdE[1] = {0x0};
	.global .align 1 .b8 _ZN23rti_internal_annotation19branch_lwtoff_colorE[1] = {0x0};



// ===== COMPILED SASS (sm_100) =====

	.target	sm_100

	.elftype	@"ET_EXEC"


//--------------------- .note.nv.tkinfo           --------------------------
	.section	.note.nv.tkinfo,"",@"SHT_NOTE"
	.sectionflags	@"SHF_NOTE_NV_TKINFO"
	.tkinfo
        /*0018*/ 	.word	0x00000002
        /*0030*/ 	.string	""
        /*0030*/ 	.string	"ptxas"
        /*0030*/ 	.string	"Cuda compilation tools, release 13.0, V13.0.88"
        /*0030*/ 	.string	"Build cuda_13.0.r13.0/compiler.36424714_0"
        /*0030*/ 	.string	"-arch sm_100 "



//--------------------- .note.nv.cuinfo           --------------------------
	.section	.note.nv.cuinfo,"",@"SHT_NOTE"
	.sectionflags	@"SHF_NOTE_NV_CUINFO"
        /*0018*/ 	.short	0x0002
        /*001a*/ 	.short	0x000a
        /*001c*/ 	.short	0x0082
	.zero		2


//--------------------- .nv.info                  --------------------------
	.section	.nv.info,"",@"SHT_CUDA_INFO"
	.align	4


	//----- nvinfo : EIATTR_REGCOUNT
	.align		4
        /*0000*/ 	.byte	0x04, 0x2f
        /*0002*/ 	.short	(.L_95 - .L_94)
	.align		4
.L_94:
        /*0004*/ 	.word	index@(_Z12primary_missv)
        /*0008*/ 	.word	0x00000016


	//----- nvinfo : EIATTR_FRAME_SIZE
	.align		4
.L_95:
        /*000c*/ 	.byte	0x04, 0x11
        /*000e*/ 	.short	(.L_97 - .L_96)
	.align		4
.L_96:
        /*0010*/ 	.word	index@(_Z12primary_missv)
        /*0014*/ 	.word	0x00000000


	//----- nvinfo : EIATTR_REGCOUNT
	.align		4
.L_97:
        /*0018*/ 	.byte	0x04, 0x2f
        /*001a*/ 	.short	(.L_99 - .L_98)
	.align		4
.L_98:
        /*001c*/ 	.word	index@(_Z19primary_closest_hitv)
        /*0020*/ 	.word	0x0000001a


	//----- nvinfo : EIATTR_FRAME_SIZE
	.align		4
.L_99:
        /*0024*/ 	.byte	0x04, 0x11
        /*0026*/ 	.short	(.L_101 - .L_100)
	.align		4
.L_100:
        /*0028*/ 	.word	index@(_Z19primary_closest_hitv)
        /*002c*/ 	.word	0x00000000


	//----- nvinfo : EIATTR_REGCOUNT
	.align		4
.L_101:
        /*0030*/ 	.byte	0x04, 0x2f
        /*0032*/ 	.short	(.L_103 - .L_102)
	.align		4
.L_102:
        /*0034*/ 	.word	index@(_Z14secondary_missv)
        /*0038*/ 	.word	0x00000020


	//----- nvinfo : EIATTR_FRAME_SIZE
	.align		4
.L_103:
        /*003c*/ 	.byte	0x04, 0x11
        /*003e*/ 	.short	(.L_105 - .L_104)
	.align		4
.L_104:
        /*0040*/ 	.word	index@(_Z14secondary_missv)
        /*0044*/ 	.word	0x00000000


	//----- nvinfo : EIATTR_REGCOUNT
	.align		4
.L_105:
        /*0048*/ 	.byte	0x04, 0x2f
        /*004a*/ 	.short	(.L_107 - .L_106)
	.align		4
.L_106:
        /*004c*/ 	.word	index@(_Z21secondary_closest_hitv)
        /*0050*/ 	.word	0x0000001c


	//----- nvinfo : EIATTR_FRAME_SIZE
	.align		4
.L_107:
        /*0054*/ 	.byte	0x04, 0x11
        /*0056*/ 	.short	(.L_109 - .L_108)
	.align		4
.L_108:
        /*0058*/ 	.word	index@(_Z21secondary_closest_hitv)
        /*005c*/ 	.word	0x00000000


	//----- nvinfo : EIATTR_MIN_STACK_SIZE
	.align		4
.L_109:
        /*0060*/ 	.byte	0x04, 0x12
        /*0062*/ 	.short	(.L_111 - .L_110)
	.align		4
.L_110:
        /*0064*/ 	.word	index@(_Z21secondary_closest_hitv)
        /*0068*/ 	.word	0x00000000


	//----- nvinfo : EIATTR_MIN_STACK_SIZE
	.align		4
.L_111:
        /*006c*/ 	.byte	0x04, 0x12
        /*006e*/ 	.short	(.L_113 - .L_112)
	.align		4
.L_112:
        /*0070*/ 	.word	index@(_Z14secondary_missv)
        /*0074*/ 	.word	0x00000000


	//----- nvinfo : EIATTR_MIN_STACK_SIZE
	.align		4
.L_113:
        /*0078*/ 	.byte	0x04, 0x12
        /*007a*/ 	.short	(.L_115 - .L_114)
	.align		4
.L_114:
        /*007c*/ 	.word	index@(_Z19primary_closest_hitv)
        /*0080*/ 	.word	0x00000000


	//----- nvinfo : EIATTR_MIN_STACK_SIZE
	.align		4
.L_115:
        /*0084*/ 	.byte	0x04, 0x12
        /*0086*/ 	.short	(.L_117 - .L_116)
	.align		4
.L_116:
        /*0088*/ 	.word	index@(_Z12primary_missv)
        /*008c*/ 	.word	0x00000000
.L_117:


//--------------------- .nv.compat                --------------------------
	.section	.nv.compat,"",@"SHT_CUDA_COMPAT_INFO"
	.align	4
        /*0000*/ 	.byte	0x02, 0x09, 0x00, 0x00, 0x02, 0x02, 0x01, 0x00, 0x02, 0x05, 0x05, 0x00, 0x03, 0x07, 0x01, 0x01
        /*0010*/ 	.byte	0x02, 0x03, 0x00, 0x00, 0x02, 0x06, 0x01, 0x00, 0x04, 0x0b, 0x08, 0x00, 0x01, 0x00, 0x00, 0x00
        /*0020*/ 	.byte	0x00, 0x00, 0x00, 0x00


//--------------------- .nv.info._Z21secondary_closest_hitv --------------------------
	.section	.nv.info._Z21secondary_closest_hitv,"",@"SHT_CUDA_INFO"
	.sectionflags	@""
	.align	4


	//----- nvinfo : EIATTR_CUDA_API_VERSION
	.align		4
        /*0000*/ 	.byte	0x04, 0x37
        /*0002*/ 	.short	(.L_119 - .L_118)
.L_118:
        /*0004*/ 	.word	0x00000082


	//----- nvinfo : EIATTR_SPARSE_MMA_MASK
	.align		4
.L_119:
        /*0008*/ 	.byte	0x03, 0x50
        /*000a*/ 	.short	0x0000


	//----- nvinfo : EIATTR_MAXREG_COUNT
	.align		4
        /*000c*/ 	.byte	0x03, 0x1b
        /*000e*/ 	.short	0x00ff


	//----- nvinfo : EIATTR_MERCURY_ISA_VERSION
	.align		4
        /*0010*/ 	.byte	0x03, 0x5f
        /*0012*/ 	.short	0x0101


	//----- nvinfo : EIATTR_UNUSED_LOAD_BYTE_OFFSET
	.align		4
        /*0014*/ 	.byte	0x04, 0x44
        /*0016*/ 	.short	(.L_121 - .L_120)


	//   ....[0]....
.L_120:
        /*0018*/ 	.word	0x00000050
        /*001c*/ 	.word	0x00000fff


	//   ....[1]....
        /*0020*/ 	.word	0x00000100
        /*0024*/ 	.word	0x00000fff


	//   ....[2]....
        /*0028*/ 	.word	0x000001a0
        /*002c*/ 	.word	0x00000fff


	//   ....[3]....
        /*0030*/ 	.word	0x000005b0
        /*0034*/ 	.word	0x0000fff0


	//   ....[4]....
        /*0038*/ 	.word	0x000005c0
        /*003c*/ 	.word	0x00000fff


	//   ....[5]....
        /*0040*/ 	.word	0x000005d0
        /*0044*/ 	.word	0x00000fff


	//   ....[6]....
        /*0048*/ 	.word	0x00000710
        /*004c*/ 	.word	0x0000fff0


	//   ....[7]....
        /*0050*/ 	.word	0x00000720
        /*0054*/ 	.word	0x00000fff


	//   ....[8]....
        /*0058*/ 	.word	0x00000730
        /*005c*/ 	.word	0x00000fff


	//----- nvinfo : EIATTR_VRC_CTA_INIT_COUNT
	.align		4
.L_121:
        /*0060*/ 	.byte	0x02, 0x4a
	.zero		1
	.zero		1


	//----- nvinfo : EIATTR_EXIT_INSTR_OFFSETS
	.align		4
        /*0064*/ 	.byte	0x04, 0x1c
        /*0066*/ 	.short	(.L_123 - .L_122)


	//   ....[0]....
.L_122:
        /*0068*/ 	.word	0x000006e0


	//   ....[1]....
        /*006c*/ 	.word	0x000008a0


	//----- nvinfo : EIATTR_SW_WAR
	.align		4
.L_123:
        /*0070*/ 	.byte	0x04, 0x36
        /*0072*/ 	.short	(.L_125 - .L_124)
.L_124:
        /*0074*/ 	.word	0x00000008
.L_125:


//--------------------- .nv.info._Z14secondary_missv --------------------------
	.section	.nv.info._Z14secondary_missv,"",@"SHT_CUDA_INFO"
	.sectionflags	@""
	.align	4


	//----- nvinfo : EIATTR_CUDA_API_VERSION
	.align		4
        /*0000*/ 	.byte	0x04, 0x37
        /*0002*/ 	.short	(.L_127 - .L_126)
.L_126:
        /*0004*/ 	.word	0x00000082


	//----- nvinfo : EIATTR_SPARSE_MMA_MASK
	.align		4
.L_127:
        /*0008*/ 	.byte	0x03, 0x50
        /*000a*/ 	.short	0x0000


	//----- nvinfo : EIATTR_MAXREG_COUNT
	.align		4
        /*000c*/ 	.byte	0x03, 0x1b
        /*000e*/ 	.short	0x00ff


	//----- nvinfo : EIATTR_MERCURY_ISA_VERSION
	.align		4
        /*0010*/ 	.byte	0x03, 0x5f
        /*0012*/ 	.short	0x0101


	//----- nvinfo : EIATTR_UNUSED_LOAD_BYTE_OFFSET
	.align		4
        /*0014*/ 	.byte	0x04, 0x44
        /*0016*/ 	.short	(.L_129 - .L_128)


	//   ....[0]....
.L_128:
        /*0018*/ 	.word	0x00000080
        /*001c*/ 	.word	0x00000fff


	//   ....[1]....
        /*0020*/ 	.word	0x000000a0
        /*0024*/ 	.word	0x00000fff


	//   ....[2]....
        /*0028*/ 	.word	0x000000b0
        /*002c*/ 	.word	0x0000fff0


	//   ....[3]....
        /*0030*/ 	.word	0x000000e0
        /*0034*/ 	.word	0x00000fff


	//   ....[4]....
        /*0038*/ 	.word	0x000000f0
        /*003c*/ 	.word	0x00000fff


	//----- nvinfo : EIATTR_VRC_CTA_INIT_COUNT
	.align		4
.L_129:
        /*0040*/ 	.byte	0x02, 0x4a
	.zero		1
	.zero		1


	//----- nvinfo : EIATTR_EXIT_INSTR_OFFSETS
	.align		4
        /*0044*/ 	.byte	0x04, 0x1c
        /*0046*/ 	.short	(.L_131 - .L_130)


	//   ....[0]....
.L_130:
        /*0048*/ 	.word	0x000001f0


	//----- nvinfo : EIATTR_SW_WAR
	.align		4
.L_131:
        /*004c*/ 	.byte	0x04, 0x36
        /*004e*/ 	.short	(.L_133 - .L_132)
.L_132:
        /*0050*/ 	.word	0x00000008
.L_133:


//--------------------- .nv.info._Z19primary_closest_hitv --------------------------
	.section	.nv.info._Z19primary_closest_hitv,"",@"SHT_CUDA_INFO"
	.sectionflags	@""
	.align	4


	//----- nvinfo : EIATTR_CUDA_API_VERSION
	.align		4
        /*0000*/ 	.byte	0x04, 0x37
        /*0002*/ 	.short	(.L_135 - .L_134)
.L_134:
        /*0004*/ 	.word	0x00000082


	//----- nvinfo : EIATTR_SPARSE_MMA_MASK
	.align		4
.L_135:
        /*0008*/ 	.byte	0x03, 0x50
        /*000a*/ 	.short	0x0000


	//----- nvinfo : EIATTR_MAXREG_COUNT
	.align		4
        /*000c*/ 	.byte	0x03, 0x1b
        /*000e*/ 	.short	0x00ff


	//----- nvinfo : EIATTR_MERCURY_ISA_VERSION
	.align		4
        /*0010*/ 	.byte	0x03, 0x5f
        /*0012*/ 	.short	0x0101


	//----- nvinfo : EIATTR_UNUSED_LOAD_BYTE_OFFSET
	.align		4
        /*0014*/ 	.byte	0x04, 0x44
        /*0016*/ 	.short	(.L_137 - .L_136)


	//   ....[0]....
.L_136:
        /*0018*/ 	.word	0x00000050
        /*001c*/ 	.word	0x00000fff


	//   ....[1]....
        /*0020*/ 	.word	0x00000100
        /*0024*/ 	.word	0x00000fff


	//----- nvinfo : EIATTR_VRC_CTA_INIT_COUNT
	.align		4
.L_137:
        /*0028*/ 	.byte	0x02, 0x4a
	.zero		1
	.zero		1


	//----- nvinfo : EIATTR_EXIT_INSTR_OFFSETS
	.align		4
        /*002c*/ 	.byte	0x04, 0x1c
        /*002e*/ 	.short	(.L_139 - .L_138)


	//   ....[0]....
.L_138:
        /*0030*/ 	.word	0x00000580


	//----- nvinfo : EIATTR_SW_WAR
	.align		4
.L_139:
        /*0034*/ 	.byte	0x04, 0x36
        /*0036*/ 	.short	(.L_141 - .L_140)
.L_140:
        /*0038*/ 	.word	0x00000008
.L_141:


//--------------------- .nv.info._Z12primary_missv --------------------------
	.section	.nv.info._Z12primary_missv,"",@"SHT_CUDA_INFO"
	.sectionflags	@""
	.align	4


	//----- nvinfo : EIATTR_CUDA_API_VERSION
	.align		4
        /*0000*/ 	.byte	0x04, 0x37
        /*0002*/ 	.short	(.L_143 - .L_142)
.L_142:
        /*0004*/ 	.word	0x00000082


	//----- nvinfo : EIATTR_SPARSE_MMA_MASK
	.align		4
.L_143:
        /*0008*/ 	.byte	0x03, 0x50
        /*000a*/ 	.short	0x0000


	//----- nvinfo : EIATTR_MAXREG_COUNT
	.align		4
        /*000c*/ 	.byte	0x03, 0x1b
        /*000e*/ 	.short	0x00ff


	//----- nvinfo : EIATTR_MERCURY_ISA_VERSION
	.align		4
        /*0010*/ 	.byte	0x03, 0x5f
        /*0012*/ 	.short	0x0101


	//----- nvinfo : EIATTR_UNUSED_LOAD_BYTE_OFFSET
	.align		4
        /*0014*/ 	.byte	0x04, 0x44
        /*0016*/ 	.short	(.L_145 - .L_144)


	//   ....[0]....
.L_144:
        /*0018*/ 	.word	0x00000090
        /*001c*/ 	.word	0x00000fff


	//   ....[1]....
        /*0020*/ 	.word	0x000000c0
        /*0024*/ 	.word	0x00000fff


	//   ....[2]....
        /*0028*/ 	.word	0x000000d0
        /*002c*/ 	.word	0x00000fff


	//----- nvinfo : EIATTR_VRC_CTA_INIT_COUNT
	.align		4
.L_145:
        /*0030*/ 	.byte	0x02, 0x4a
	.zero		1
	.zero		1


	//----- nvinfo : EIATTR_EXIT_INSTR_OFFSETS
	.align		4
        /*0034*/ 	.byte	0x04, 0x1c
        /*0036*/ 	.short	(.L_147 - .L_146)


	//   ....[0]....
.L_146:
        /*0038*/ 	.word	0x000001a0


	//----- nvinfo : EIATTR_SW_WAR
	.align		4
.L_147:
        /*003c*/ 	.byte	0x04, 0x36
        /*003e*/ 	.short	(.L_149 - .L_148)
.L_148:
        /*0040*/ 	.word	0x00000008
.L_149:


//--------------------- .nv.callgraph             --------------------------
	.section	.nv.callgraph,"",@"SHT_CUDA_CALLGRAPH"
	.align	4
	.sectionentsize	8
	.align		4
        /*0000*/ 	.word	0x00000000
	.align		4
        /*0004*/ 	.word	0xffffffff
	.align		4
        /*0008*/ 	.word	0x00000000
	.align		4
        /*000c*/ 	.word	0xfffffffe
	.align		4
        /*0010*/ 	.word	0x00000000
	.align		4
        /*0014*/ 	.word	0xfffffffd
	.align		4
        /*0018*/ 	.word	0x00000000
	.align		4
        /*001c*/ 	.word	0xfffffffc


//--------------------- .nv.constant4             --------------------------
	.section	.nv.constant4,"a",@progbits
	.align	8
	.align		8
.nv.constant4:
        /*0000*/ 	.dword	ray
	.align		8
        /*0008*/ 	.dword	background_light
	.align		8
        /*0010*/ 	.dword	background_dark
	.align		8
        /*0018*/ 	.dword	up
	.align		8
        /*0020*/ 	.dword	prim_prd
	.align		8
        /*0028*/ 	.dword	shading_normal
	.align		8
        /*0030*/ 	.dword	t_hit
	.align		8
        /*0038*/ 	.dword	fresnel_exponent
	.align		8
        /*0040*/ 	.dword	fresnel_minimum
	.align		8
        /*0048*/ 	.dword	fresnel_maximum
	.align		8
        /*0050*/ 	.dword	refraction_index
	.align		8
        /*0058*/ 	.dword	sec_prd
	.align		8
        /*0060*/ 	.dword	geometric_normal
	.align		8
        /*0068*/ 	.dword	branch_lwtoff_color
	.align		8
        /*0070*/ 	.dword	_ZN21rti_internal_register20reg_bitness_detectorE
	.align		8
        /*0078*/ 	.dword	_ZN21rti_internal_register24reg_exception_64_detail0E
	.align		8
        /*0080*/ 	.dword	_ZN21rti_internal_register24reg_exception_64_detail1E
	.align		8
        /*0088*/ 	.dword	_ZN21rti_internal_register24reg_exception_64_detail2E
	.align		8
        /*0090*/ 	.dword	_ZN21rti_internal_register24reg_exception_64_detail3E
	.align		8
        /*0098*/ 	.dword	_ZN21rti_internal_register24reg_exception_64_detail4E
	.align		8
        /*00a0*/ 	.dword	_ZN21rti_internal_register24reg_exception_64_detail5E
	.align		8
        /*00a8*/ 	.dword	_ZN21rti_internal_register24reg_exception_64_detail6E
	.align		8
        /*00b0*/ 	.dword	_ZN21rti_internal_register24reg_exception_64_detail7E
	.align		8
        /*00b8*/ 	.dword	_ZN21rti_internal_register24reg_exception_64_detail8E
	.align		8
        /*00c0*/ 	.dword	_ZN21rti_internal_register24reg_exception_64_detail9E
	.align		8
        /*00c8*/ 	.dword	_ZN21rti_internal_register21reg_exception_detail0E
	.align		8
        /*00d0*/ 	.dword	_ZN21rti_internal_register21reg_exception_detail1E
	.align		8
        /*00d8*/ 	.dword	_ZN21rti_internal_register21reg_exception_detail2E
	.align		8
        /*00e0*/ 	.dword	_ZN21rti_internal_register21reg_exception_detail3E
	.align		8
        /*00e8*/ 	.dword	_ZN21rti_internal_register21reg_exception_detail4E
	.align		8
        /*00f0*/ 	.dword	_ZN21rti_internal_register21reg_exception_detail5E
	.align		8
        /*00f8*/ 	.dword	_ZN21rti_internal_register21reg_exception_detail6E
	.align		8
        /*0100*/ 	.dword	_ZN21rti_internal_register21reg_exception_detail7E
	.align		8
        /*0108*/ 	.dword	_ZN21rti_internal_register21reg_exception_detail8E
	.align		8
        /*0110*/ 	.dword	_ZN21rti_internal_register21reg_exception_detail9E
	.align		8
        /*0118*/ 	.dword	_ZN21rti_internal_register14reg_rayIndex_xE
	.align		8
        /*0120*/ 	.dword	_ZN21rti_internal_register14reg_rayIndex_yE
	.align		8
        /*0128*/ 	.dword	_ZN21rti_internal_register14reg_rayIndex_zE
	.align		8
        /*0130*/ 	.dword	_ZN21rti_internal_typeinfo16geometric_normalE
	.align		8
        /*0138*/ 	.dword	_ZN21rti_internal_typeinfo14shading_normalE
	.align		8
        /*0140*/ 	.dword	_ZN21rti_internal_typeinfo3rayE
	.align		8
        /*0148*/ 	.dword	_ZN21rti_internal_typeinfo5t_hitE
	.align		8
        /*0150*/ 	.dword	_ZN21rti_internal_typeinfo16fresnel_exponentE
	.align		8
        /*0158*/ 	.dword	_ZN21rti_internal_typeinfo15fresnel_minimumE
	.align		8
        /*0160*/ 	.dword	_ZN21rti_internal_typeinfo15fresnel_maximumE
	.align		8
        /*0168*/ 	.dword	_ZN21rti_internal_typeinfo16refraction_indexE
	.align		8
        /*0170*/ 	.dword	_ZN21rti_internal_typeinfo16background_lightE
	.align		8
        /*0178*/ 	.dword	_ZN21rti_internal_typeinfo15background_darkE
	.align		8
        /*0180*/ 	.dword	_ZN21rti_internal_typeinfo2upE
	.align		8
        /*0188*/ 	.dword	_ZN21rti_internal_typeinfo8prim_prdE
	.align		8
        /*0190*/ 	.dword	_ZN21rti_internal_typeinfo7sec_prdE
	.align		8
        /*0198*/ 	.dword	_ZN21rti_internal_typeinfo19branch_lwtoff_colorE
	.align		8
        /*01a0*/ 	.dword	_ZN21rti_internal_typename16geometric_normalE
	.align		8
        /*01a8*/ 	.dword	_ZN21rti_internal_typename14shading_normalE
	.align		8
        /*01b0*/ 	.dword	_ZN21rti_internal_typename3rayE
	.align		8
        /*01b8*/ 	.dword	_ZN21rti_internal_typename5t_hitE
	.align		8
        /*01c0*/ 	.dword	_ZN21rti_internal_typename16fresnel_exponentE
	.align		8
        /*01c8*/ 	.dword	_ZN21rti_internal_typename15fresnel_minimumE
	.align		8
        /*01d0*/ 	.dword	_ZN21rti_internal_typename15fresnel_maximumE
	.align		8
        /*01d8*/ 	.dword	_ZN21rti_internal_typename16refraction_indexE
	.align		8
        /*01e0*/ 	.dword	_ZN21rti_internal_typename16background_lightE
	.align		8
        /*01e8*/ 	.dword	_ZN21rti_internal_typename15background_darkE
	.align		8
        /*01f0*/ 	.dword	_ZN21rti_internal_typename2upE
	.align		8
        /*01f8*/ 	.dword	_ZN21rti_internal_typename8prim_prdE
	.align		8
        /*0200*/ 	.dword	_ZN21rti_internal_typename7sec_prdE
	.align		8
        /*0208*/ 	.dword	_ZN21rti_internal_typename19branch_lwtoff_colorE
	.align		8
        /*0210*/ 	.dword	_ZN21rti_internal_semantic16geometric_normalE
	.align		8
        /*0218*/ 	.dword	_ZN21rti_internal_semantic14shading_normalE
	.align		8
        /*0220*/ 	.dword	_ZN21rti_internal_semantic3rayE
	.align		8
        /*0228*/ 	.dword	_ZN21rti_internal_semantic5t_hitE
	.align		8
        /*0230*/ 	.dword	_ZN21rti_internal_semantic16fresnel_exponentE
	.align		8
        /*0238*/ 	.dword	_ZN21rti_internal_semantic15fresnel_minimumE
	.align		8
        /*0240*/ 	.dword	_ZN21rti_internal_semantic15fresnel_maximumE
	.align		8
        /*0248*/ 	.dword	_ZN21rti_internal_semantic16refraction_indexE
	.align		8
        /*0250*/ 	.dword	_ZN21rti_internal_semantic16background_lightE
	.align		8
        /*0258*/ 	.dword	_ZN21rti_internal_semantic15background_darkE
	.align		8
        /*0260*/ 	.dword	_ZN21rti_internal_semantic2upE
	.align		8
        /*0268*/ 	.dword	_ZN21rti_internal_semantic8prim_prdE
	.align		8
        /*0270*/ 	.dword	_ZN21rti_internal_semantic7sec_prdE
	.align		8
        /*0278*/ 	.dword	_ZN21rti_internal_semantic19branch_lwtoff_colorE
	.align		8
        /*0280*/ 	.dword	_ZN23rti_internal_annotation16geometric_normalE
	.align		8
        /*0288*/ 	.dword	_ZN23rti_internal_annotation14shading_normalE
	.align		8
        /*0290*/ 	.dword	_ZN23rti_internal_annotation3rayE
	.align		8
        /*0298*/ 	.dword	_ZN23rti_internal_annotation5t_hitE
	.align		8
        /*02a0*/ 	.dword	_ZN23rti_internal_annotation16fresnel_exponentE
	.align		8
        /*02a8*/ 	.dword	_ZN23rti_internal_annotation15fresnel_minimumE
	.align		8
        /*02b0*/ 	.dword	_ZN23rti_internal_annotation15fresnel_maximumE
	.align		8
        /*02b8*/ 	.dword	_ZN23rti_internal_annotation16refraction_indexE
	.align		8
        /*02c0*/ 	.dword	_ZN23rti_internal_annotation16background_lightE
	.align		8
        /*02c8*/ 	.dword	_ZN23rti_internal_annotation15background_darkE
	.align		8
        /*02d0*/ 	.dword	_ZN23rti_internal_annotation2upE
	.align		8
        /*02d8*/ 	.dword	_ZN23rti_internal_annotation8prim_prdE
	.align		8
        /*02e0*/ 	.dword	_ZN23rti_internal_annotation7sec_prdE
	.align		8
        /*02e8*/ 	.dword	_ZN23rti_internal_annotation19branch_lwtoff_colorE


//--------------------- .text._Z21secondary_closest_hitv --------------------------
	.section	.text._Z21secondary_closest_hitv,"ax",@progbits
	.align	128
.text._Z21secondary_closest_hitv:
        .type           _Z21secondary_closest_hitv,@function
        .size           _Z21secondary_closest_hitv,(.L_x_9 - _Z21secondary_closest_hitv)
        .other          _Z21secondary_closest_hitv,@"STO_CUDA_ENTRY STV_DEFAULT"
_Z21secondary_closest_hitv:
[----:B------:R-:W-:Y:S08]  /*0000*/  LDC R1, c[0x0][0x37c] ;  /* 0x0000df00ff017b82 */ /* 0x000ff00000000800 */
[----:B------:R-:W0:Y:S01]  /*0010*/  LDC.64 R8, c[0x4][0x30] ;  /* 0x01000c00ff087b82 */ /* 0x000e220000000a00 */
[----:B------:R-:W0:Y:S07]  /*0020*/  LDCU.64 UR4, c[0x0][0x358] ;  /* 0x00006b00ff0477ac */ /* 0x000e2e0008000a00 */
[----:B------:R-:W1:Y:S01]  /*0030*/  LDC.64 R12, c[0x4][RZ] ;  /* 0x01000000ff0c7b82 */ /* 0x000e620000000a00 */
[----:B0-----:R-:W2:Y:S04]  /*0040*/  LDG.E R0, desc[UR4][R8.64] ;  /* 0x0000000408007981 */ /* 0x001ea8000c1e1900 */
[----:B-1----:R-:W2:Y:S04]  /*0050*/  LDG.E.128 R4, desc[UR4][R12.64] ;  /* 0x000000040c047981 */ /* 0x002ea8000c1e1d00 */
[----:B------:R-:W2:Y:S01]  /*0060*/  LDG.E R23, desc[UR4][R12.64+0xc] ;  /* 0x00000c040c177981 */ /* 0x000ea2000c1e1900 */
[----:B------:R-:W0:Y:S08]  /*0070*/  LDC.64 R2, c[0x4][0x58] ;  /* 0x01001600ff027b82 */ /* 0x000e300000000a00 */
[----:B------:R-:W1:Y:S01]  /*0080*/  LDC.64 R10, c[0x4][0x60] ;  /* 0x01001800ff0a7b82 */ /* 0x000e620000000a00 */
[----:B0-----:R-:W3:Y:S01]  /*0090*/  LDG.E R19, desc[UR4][R2.64+0x30] ;  /* 0x0000300402137981 */ /* 0x001ee2000c1e1900 */
[----:B--2---:R-:W-:-:S05]  /*00a0*/  FFMA.FTZ R15, R23, R0, R4 ;  /* 0x00000000170f7223 */ /* 0x004fca0000010004 */
[----:B------:R0:W-:Y:S04]  /*00b0*/  STG.E desc[UR4][R2.64+0xc], R15 ;  /* 0x00000c0f02007986 */ /* 0x0001e8000c101904 */
[----:B------:R-:W2:Y:S02]  /*00c0*/  LDG.E.64 R20, desc[UR4][R12.64+0x10] ;  /* 0x000010040c147981 */ /* 0x000ea4000c1e1b00 */
[C---:B--2---:R-:W-:Y:S01]  /*00d0*/  FFMA.FTZ R16, R0.reuse, R20, R5 ;  /* 0x0000001400107223 */ /* 0x044fe20000010005 */
[----:B------:R-:W-:-:S05]  /*00e0*/  FFMA.FTZ R17, R0, R21, R6 ;  /* 0x0000001500117223 */ /* 0x000fca0000010006 */
[----:B------:R2:W-:Y:S04]  /*00f0*/  STG.E.64 desc[UR4][R2.64+0x10], R16 ;  /* 0x0000101002007986 */ /* 0x0005e8000c101b04 */
[----:B-1----:R-:W4:Y:S01]  /*0100*/  LDG.E.128 R4, desc[UR4][R10.64] ;  /* 0x000000040a047981 */ /* 0x002f22000c1e1d00 */
[----:B------:R-:W1:Y:S08]  /*0110*/  LDC.64 R8, c[0x4][0x28] ;  /* 0x01000a00ff087b82 */ /* 0x000e700000000a00 */
[----:B------:R-:W5:Y:S01]  /*0120*/  LDC.64 R12, c[0x4][0x50] ;  /* 0x01001400ff0c7b82 */ /* 0x000f620000000a00 */
[----:B----4-:R-:W-:-:S04]  /*0130*/  FMUL.FTZ R14, R20, R5 ;  /* 0x00000005140e7220 */ /* 0x010fc80000410000 */
[----:B------:R-:W-:-:S04]  /*0140*/  FFMA.FTZ R4, R23, R4, R14 ;  /* 0x0000000417047223 */ /* 0x000fc8000001000e */
[----:B------:R-:W-:-:S05]  /*0150*/  FFMA.FTZ R4, R21, R6, R4 ;  /* 0x0000000615047223 */ /* 0x000fca0000010004 */
[----:B------:R-:W-:-:S04]  /*0160*/  FSETP.GT.FTZ.AND P0, PT, R4, RZ, PT ;  /* 0x000000ff0400720b */ /* 0x000fc80003f14000 */
[----:B------:R-:W-:-:S05]  /*0170*/  FSEL R0, R0, RZ, P0 ;  /* 0x000000ff00007208 */ /* 0x000fca0000000000 */
[----:B---3--:R-:W-:-:S05]  /*0180*/  FADD.FTZ R19, R0, R19 ;  /* 0x0000001300137221 */ /* 0x008fca0000010000 */
[----:B------:R2:W-:Y:S04]  /*0190*/  STG.E desc[UR4][R2.64+0x30], R19 ;  /* 0x0000301302007986 */ /* 0x0005e8000c101904 */
[----:B-1----:R-:W3:Y:S04]  /*01a0*/  LDG.E.128 R4, desc[UR4][R8.64] ;  /* 0x0000000408047981 */ /* 0x002ee8000c1e1d00 */
[----:B-----5:R-:W4:Y:S01]  /*01b0*/  LDG.E R10, desc[UR4][R12.64] ;  /* 0x000000040c0a7981 */ /* 0x020f22000c1e1900 */
[----:B---3--:R-:W-:-:S04]  /*01c0*/  FMUL.FTZ R0, R20, R5 ;  /* 0x0000000514007220 */ /* 0x008fc80000410000 */
[----:B------:R-:W-:-:S04]  /*01d0*/  FFMA.FTZ R0, R23, R4, R0 ;  /* 0x0000000417007223 */ /* 0x000fc80000010000 */
[----:B------:R-:W-:-:S05]  /*01e0*/  FFMA.FTZ R0, R21, R6, R0 ;  /* 0x0000000615007223 */ /* 0x000fca0000010000 */
[----:B------:R-:W-:-:S13]  /*01f0*/  FSETP.GT.FTZ.AND P0, PT, R0, RZ, PT ;  /* 0x000000ff0000720b */ /* 0x000fda0003f14000 */
[----:B----4-:R-:W1:Y:S01]  /*0200*/  @!P0 MUFU.RCP R10, R10 ;  /* 0x0000000a000a8308 */ /* 0x010e620000001000 */
[----:B0-----:R-:W-:Y:S01]  /*0210*/  MOV R15, R0 ;  /* 0x00000000000f7202 */ /* 0x001fe20000000f00 */
[----:B------:R-:W-:-:S04]  /*0220*/  @P0 FADD.FTZ R15, -R0, -RZ ;  /* 0x800000ff000f0221 */ /* 0x000fc80000010100 */
[----:B------:R-:W-:Y:S01]  /*0230*/  FFMA.FTZ R8, -R15, R15, 1 ;  /* 0x3f8000000f087423 */ /* 0x000fe2000001010f */
[----:B-1----:R-:W-:-:S04]  /*0240*/  FMUL.FTZ R7, R10, R10 ;  /* 0x0000000a0a077220 */ /* 0x002fc80000410000 */
[----:B------:R-:W-:-:S05]  /*0250*/  FFMA.FTZ R14, -R7, R8, 1 ;  /* 0x3f800000070e7423 */ /* 0x000fca0000010108 */
[----:B------:R-:W-:Y:S02]  /*0260*/  FSETP.GEU.FTZ.AND P1, PT, R14, RZ, PT ;  /* 0x000000ff0e00720b */ /* 0x000fe40003f3e000 */
[----:B------:R-:W-:Y:S01]  /*0270*/  MOV R7, R4 ;  /* 0x0000000400077202 */ /* 0x000fe20000000f00 */
[----:B------:R-:W-:Y:S01]  /*0280*/  @P0 FADD.FTZ R7, -R4, -RZ ;  /* 0x800000ff04070221 */ /* 0x000fe20000010100 */
[----:B------:R-:W-:Y:S01]  /*0290*/  MOV R12, R5 ;  /* 0x00000005000c7202 */ /* 0x000fe20000000f00 */
[----:B------:R-:W-:Y:S01]  /*02a0*/  @P0 FADD.FTZ R12, -R5, -RZ ;  /* 0x800000ff050c0221 */ /* 0x000fe20000010100 */
[----:B------:R-:W-:Y:S01]  /*02b0*/  MOV R13, R6 ;  /* 0x00000006000d7202 */ /* 0x000fe20000000f00 */
[----:B------:R-:W-:-:S06]  /*02c0*/  @P0 FADD.FTZ R13, -R6, -RZ ;  /* 0x800000ff060d0221 */ /* 0x000fcc0000010100 */
[----:B------:R-:W-:Y:S02]  /*02d0*/  @!P1 PLOP3.LUT P0, PT, PT, PT, PT, 0x8, 0x80 ;  /* 0x000000000080981c */ /* 0x000fe40003f0e170 */
[----:B------:R-:W-:Y:S02]  /*02e0*/  @!P1 CS2R R8, SRZ ;  /* 0x0000000000089805 */ /* 0x000fe4000001ff00 */
[----:B------:R-:W-:Y:S01]  /*02f0*/  @!P1 MOV R11, RZ ;  /* 0x000000ff000b9202 */ /* 0x000fe20000000f00 */
[----:B--2---:R-:W-:Y:S08]  /*0300*/  @!P1 BRA `(.L_x_0) ;  /* 0x0000000000449947 */ /* 0x004ff00003800000 */
[----:B------:R-:W0:Y:S01]  /*0310*/  MUFU.SQRT R9, R14 ;  /* 0x0000000e00097308 */ /* 0x000e220000002000 */
[----:B------:R-:W-:Y:S01]  /*0320*/  PLOP3.LUT P0, PT, PT, PT, PT, 0x80, 0x8 ;  /* 0x000000000008781c */ /* 0x000fe20003f0f070 */
[----:B0-----:R-:W-:-:S04]  /*0330*/  FFMA.FTZ R8, R10, R15, R9 ;  /* 0x0000000f0a087223 */ /* 0x001fc80000010009 */
[C---:B------:R-:W-:Y:S01]  /*0340*/  FMUL.FTZ R9, R8.reuse, R12 ;  /* 0x0000000c08097220 */ /* 0x040fe20000410000 */
[C---:B------:R-:W-:Y:S01]  /*0350*/  FMUL.FTZ R12, R8.reuse, R7 ;  /* 0x00000007080c7220 */ /* 0x040fe20000410000 */
[----:B------:R-:W-:Y:S02]  /*0360*/  FMUL.FTZ R8, R8, R13 ;  /* 0x0000000d08087220 */ /* 0x000fe40000410000 */
[-C--:B------:R-:W-:Y:S01]  /*0370*/  FFMA.FTZ R9, R20, R10.reuse, -R9 ;  /* 0x0000000a14097223 */ /* 0x080fe20000010809 */
[-C--:B------:R-:W-:Y:S01]  /*0380*/  FFMA.FTZ R12, R23, R10.reuse, -R12 ;  /* 0x0000000a170c7223 */ /* 0x080fe2000001080c */
[----:B------:R-:W-:Y:S02]  /*0390*/  FFMA.FTZ R8, R21, R10, -R8 ;  /* 0x0000000a15087223 */ /* 0x000fe40000010808 */
[----:B------:R-:W-:-:S04]  /*03a0*/  FMUL.FTZ R7, R9, R9 ;  /* 0x0000000909077220 */ /* 0x000fc80000410000 */
[----:B------:R-:W-:-:S04]  /*03b0*/  FFMA.FTZ R7, R12, R12, R7 ;  /* 0x0000000c0c077223 */ /* 0x000fc80000010007 */
[----:B------:R-:W-:-:S06]  /*03c0*/  FFMA.FTZ R7, R8, R8, R7 ;  /* 0x0000000808077223 */ /* 0x000fcc0000010007 */
[----:B------:R-:W0:Y:S08]  /*03d0*/  MUFU.SQRT R7, R7 ;  /* 0x0000000700077308 */ /* 0x000e300000002000 */
[----:B0-----:R-:W0:Y:S02]  /*03e0*/  MUFU.RCP R13, R7 ;  /* 0x00000007000d7308 */ /* 0x001e240000001000 */
[-C--:B0-----:R-:W-:Y:S01]  /*03f0*/  FMUL.FTZ R11, R8, R13.reuse ;  /* 0x0000000d080b7220 */ /* 0x081fe20000410000 */
[-C--:B------:R-:W-:Y:S01]  /*0400*/  FMUL.FTZ R8, R12, R13.reuse ;  /* 0x0000000d0c087220 */ /* 0x080fe20000410000 */
[----:B------:R-:W-:-:S07]  /*0410*/  FMUL.FTZ R9, R9, R13 ;  /* 0x0000000d09097220 */ /* 0x000fce0000410000 */
.L_x_0:
[----:B------:R-:W-:Y:S05]  /*0420*/  @!P0 BRA `(.L_x_1) ;  /* 0x0000000000b08947 */ /* 0x000fea0003800000 */
[----:B------:R-:W0:Y:S08]  /*0430*/  LDC.64 R12, c[0x4][0x38] ;  /* 0x01000e00ff0c7b82 */ /* 0x000e300000000a00 */
[----:B------:R-:W1:Y:S08]  /*0440*/  LDC.64 R14, c[0x4][0x40] ;  /* 0x01001000ff0e7b82 */ /* 0x000e700000000a00 */
[----:B------:R-:W2:Y:S01]  /*0450*/  LDC.64 R16, c[0x4][0x48] ;  /* 0x01001200ff107b82 */ /* 0x000ea20000000a00 */
[----:B0-----:R-:W3:Y:S04]  /*0460*/  LDG.E R12, desc[UR4][R12.64] ;  /* 0x000000040c0c7981 */ /* 0x001ee8000c1e1900 */
[----:B-1----:R-:W4:Y:S04]  /*0470*/  LDG.E R15, desc[UR4][R14.64] ;  /* 0x000000040e0f7981 */ /* 0x002f28000c1e1900 */
[----:B--2---:R-:W4:Y:S01]  /*0480*/  LDG.E R16, desc[UR4][R16.64] ;  /* 0x0000000410107981 */ /* 0x004f22000c1e1900 */
[C---:B------:R-:W-:Y:S01]  /*0490*/  FSETP.GEU.FTZ.AND P0, PT, R0.reuse, RZ, PT ;  /* 0x000000ff0000720b */ /* 0x040fe20003f1e000 */
[----:B------:R-:W-:Y:S01]  /*04a0*/  FMUL.FTZ R7, R5, R9 ;  /* 0x0000000905077220 */ /* 0x000fe20000410000 */
[----:B------:R-:W-:-:S03]  /*04b0*/  FADD.FTZ R10, -R0, -RZ ;  /* 0x800000ff000a7221 */ /* 0x000fc60000010100 */
[----:B------:R-:W-:-:S08]  /*04c0*/  FFMA.FTZ R7, R4, R8, R7 ;  /* 0x0000000804077223 */ /* 0x000fd00000010007 */
[----:B------:R-:W-:-:S04]  /*04d0*/  @P0 FFMA.FTZ R10, R6, R11, R7 ;  /* 0x0000000b060a0223 */ /* 0x000fc80000010007 */
[----:B------:R-:W-:-:S05]  /*04e0*/  FADD.FTZ R10, -R10, 1 ;  /* 0x3f8000000a0a7421 */ /* 0x000fca0000010100 */
[----:B------:R-:W-:-:S06]  /*04f0*/  FMNMX.FTZ R7, RZ, R10, !PT ;  /* 0x0000000aff077209 */ /* 0x000fcc0007810000 */
[----:B------:R-:W3:Y:S02]  /*0500*/  MUFU.LG2 R7, R7 ;  /* 0x0000000700077308 */ /* 0x000ee40000000c00 */
[----:B---3--:R-:W-:-:S06]  /*0510*/  FMUL.FTZ R12, R12, R7 ;  /* 0x000000070c0c7220 */ /* 0x008fcc0000410000 */
[----:B------:R-:W0:Y:S01]  /*0520*/  MUFU.EX2 R12, R12 ;  /* 0x0000000c000c7308 */ /* 0x000e220000000800 */
[----:B----4-:R-:W-:-:S04]  /*0530*/  FADD.FTZ R10, -R15, R16 ;  /* 0x000000100f0a7221 */ /* 0x010fc80000010100 */
[----:B0-----:R-:W-:-:S05]  /*0540*/  FFMA.FTZ R13, R12, R10, R15 ;  /* 0x0000000a0c0d7223 */ /* 0x001fca000001000f */
[----:B------:R-:W-:-:S04]  /*0550*/  FMNMX.FTZ R10, R16, R13, PT ;  /* 0x0000000d100a7209 */ /* 0x000fc80003810000 */
[----:B------:R-:W-:-:S04]  /*0560*/  FMNMX.FTZ R10, R15, R10, !PT ;  /* 0x0000000a0f0a7209 */ /* 0x000fc80007810000 */
[----:B------:R-:W-:Y:S02]  /*0570*/  FSETP.GEU.FTZ.AND P0, PT, R10, 0.5, PT ;  /* 0x3f0000000a00780b */ /* 0x000fe40003f1e000 */
[----:B------:R-:W-:-:S11]  /*0580*/  MOV R22, R10 ;  /* 0x0000000a00167202 */ /* 0x000fd60000000f00 */
[----:B------:R-:W-:Y:S05]  /*0590*/  @P0 BRA `(.L_x_2) ;  /* 0x0000000000580947 */ /* 0x000fea0003800000 */
[----:B------:R-:W0:Y:S01]  /*05a0*/  LDC.64 R16, c[0x4][0x68] ;  /* 0x01001a00ff107b82 */ /* 0x000e220000000a00 */
[----:B------:R-:W2:Y:S04]  /*05b0*/  LDG.E.128 R4, desc[UR4][R2.64+0x20] ;  /* 0x0000200402047981 */ /* 0x000ea8000c1e1d00 */
[----:B------:R-:W3:Y:S04]  /*05c0*/  LDG.E.128 R12, desc[UR4][R2.64] ;  /* 0x00000004020c7981 */ /* 0x000ee8000c1e1d00 */
[----:B0-----:R-:W3:Y:S01]  /*05d0*/  LDG.E.128 R16, desc[UR4][R16.64] ;  /* 0x0000000410107981 */ /* 0x001ee2000c1e1d00 */
[----:B------:R-:W-:-:S03]  /*05e0*/  FADD.FTZ R20, -R10, 1 ;  /* 0x3f8000000a147421 */ /* 0x000fc60000010100 */
[----:B------:R-:W-:Y:S04]  /*05f0*/  STG.E.64 desc[UR4][R2.64+0x18], R8 ;  /* 0x0000180802007986 */ /* 0x000fe8000c101b04 */
[----:B------:R-:W-:Y:S01]  /*0600*/  STG.E desc[UR4][R2.64+0x20], R11 ;  /* 0x0000200b02007986 */ /* 0x000fe2000c101904 */
[C---:B--2---:R-:W-:Y:S01]  /*0610*/  FMUL.FTZ R21, R10.reuse, R5 ;  /* 0x000000050a157220 */ /* 0x044fe20000410000 */
[C---:B------:R-:W-:Y:S01]  /*0620*/  FMUL.FTZ R0, R10.reuse, R6 ;  /* 0x000000060a007220 */ /* 0x040fe20000410000 */
[----:B------:R-:W-:Y:S01]  /*0630*/  FMUL.FTZ R23, R10, R7 ;  /* 0x000000070a177220 */ /* 0x000fe20000410000 */
[-C--:B------:R-:W-:Y:S01]  /*0640*/  FMUL.FTZ R6, R6, R20.reuse ;  /* 0x0000001406067220 */ /* 0x080fe20000410000 */
[-C--:B------:R-:W-:Y:S01]  /*0650*/  FMUL.FTZ R7, R7, R20.reuse ;  /* 0x0000001407077220 */ /* 0x080fe20000410000 */
[----:B------:R-:W-:-:S04]  /*0660*/  FMUL.FTZ R5, R5, R20 ;  /* 0x0000001405057220 */ /* 0x000fc80000410000 */
[----:B------:R-:W-:Y:S04]  /*0670*/  STG.E.64 desc[UR4][R2.64+0x28], R6 ;  /* 0x0000280602007986 */ /* 0x000fe8000c101b04 */
[----:B------:R-:W-:Y:S01]  /*0680*/  STG.E desc[UR4][R2.64+0x24], R5 ;  /* 0x0000240502007986 */ /* 0x000fe2000c101904 */
[----:B---3--:R-:W-:Y:S01]  /*0690*/  FFMA.FTZ R12, R16, R21, R12 ;  /* 0x00000015100c7223 */ /* 0x008fe2000001000c */
[----:B------:R-:W-:Y:S01]  /*06a0*/  FFMA.FTZ R13, R17, R0, R13 ;  /* 0x00000000110d7223 */ /* 0x000fe2000001000d */
[----:B------:R-:W-:-:S04]  /*06b0*/  FFMA.FTZ R23, R18, R23, R14 ;  /* 0x0000001712177223 */ /* 0x000fc8000001000e */
[----:B------:R-:W-:Y:S04]  /*06c0*/  STG.E.64 desc[UR4][R2.64], R12 ;  /* 0x0000000c02007986 */ /* 0x000fe8000c101b04 */
[----:B------:R-:W-:Y:S01]  /*06d0*/  STG.E desc[UR4][R2.64+0x8], R23 ;  /* 0x0000081702007986 */ /* 0x000fe2000c101904 */
[----:B------:R-:W-:Y:S05]  /*06e0*/  EXIT ;  /* 0x000000000000794d */ /* 0x000fea0003800000 */
.L_x_1:
[----:B------:R-:W-:-:S07]  /*06f0*/  HFMA2 R22, -RZ, RZ, 1.875, 0 ;  /* 0x3f800000ff167431 */ /* 0x000fce00000001ff */
.L_x_2:
[----:B------:R-:W0:Y:S01]  /*0700*/  LDC.64 R16, c[0x4][0x68] ;  /* 0x01001a00ff107b82 */ /* 0x000e220000000a00 */
[----:B------:R-:W2:Y:S04]  /*0710*/  LDG.E.128 R8, desc[UR4][R2.64+0x20] ;  /* 0x0000200402087981 */ /* 0x000ea8000c1e1d00 */
[----:B------:R-:W3:Y:S04]  /*0720*/  LDG.E.128 R12, desc[UR4][R2.64] ;  /* 0x00000004020c7981 */ /* 0x000ee8000c1e1d00 */
[----:B0-----:R-:W3:Y:S01]  /*0730*/  LDG.E.128 R16, desc[UR4][R16.64] ;  /* 0x0000000410107981 */ /* 0x001ee2000c1e1d00 */
[----:B------:R-:W-:Y:S01]  /*0740*/  FADD.FTZ R24, R6, R6 ;  /* 0x0000000606187221 */ /* 0x000fe20000010000 */
[----:B------:R-:W-:Y:S01]  /*0750*/  FADD.FTZ R6, -R22, 1 ;  /* 0x3f80000016067421 */ /* 0x000fe20000010100 */
[----:B------:R-:W-:Y:S01]  /*0760*/  FADD.FTZ R5, R5, R5 ;  /* 0x0000000505057221 */ /* 0x000fe20000010000 */
[----:B------:R-:W-:Y:S01]  /*0770*/  FADD.FTZ R4, R4, R4 ;  /* 0x0000000404047221 */ /* 0x000fe20000010000 */
[----:B------:R-:W-:-:S02]  /*0780*/  FFMA.FTZ R25, R0, -R24, R21 ;  /* 0x8000001800197223 */ /* 0x000fc40000010015 */
[C---:B------:R-:W-:Y:S01]  /*0790*/  FFMA.FTZ R5, R0.reuse, -R5, R20 ;  /* 0x8000000500057223 */ /* 0x040fe20000010014 */
[----:B------:R-:W-:Y:S02]  /*07a0*/  FFMA.FTZ R4, R0, -R4, R23 ;  /* 0x8000000400047223 */ /* 0x000fe40000010017 */
[----:B------:R-:W-:Y:S04]  /*07b0*/  STG.E desc[UR4][R2.64+0x20], R25 ;  /* 0x0000201902007986 */ /* 0x000fe8000c101904 */
[----:B------:R-:W-:Y:S01]  /*07c0*/  STG.E.64 desc[UR4][R2.64+0x18], R4 ;  /* 0x0000180402007986 */ /* 0x000fe2000c101b04 */
[C---:B--2---:R-:W-:Y:S01]  /*07d0*/  FMUL.FTZ R7, R6.reuse, R9 ;  /* 0x0000000906077220 */ /* 0x044fe20000410000 */
[----:B------:R-:W-:Y:S01]  /*07e0*/  FMUL.FTZ R21, R9, R22 ;  /* 0x0000001609157220 */ /* 0x000fe20000410000 */
[C---:B------:R-:W-:Y:S01]  /*07f0*/  FMUL.FTZ R8, R6.reuse, R10 ;  /* 0x0000000a06087220 */ /* 0x040fe20000410000 */
[----:B------:R-:W-:Y:S01]  /*0800*/  FMUL.FTZ R9, R6, R11 ;  /* 0x0000000b06097220 */ /* 0x000fe20000410000 */
[-C--:B------:R-:W-:Y:S01]  /*0810*/  FMUL.FTZ R10, R10, R22.reuse ;  /* 0x000000160a0a7220 */ /* 0x080fe20000410000 */
[----:B------:R-:W-:Y:S01]  /*0820*/  FMUL.FTZ R11, R11, R22 ;  /* 0x000000160b0b7220 */ /* 0x000fe20000410000 */
[----:B------:R-:W-:Y:S04]  /*0830*/  STG.E desc[UR4][R2.64+0x24], R21 ;  /* 0x0000241502007986 */ /* 0x000fe8000c101904 */
[----:B------:R-:W-:Y:S01]  /*0840*/  STG.E.64 desc[UR4][R2.64+0x28], R10 ;  /* 0x0000280a02007986 */ /* 0x000fe2000c101b04 */
[----:B---3--:R-:W-:Y:S01]  /*0850*/  FFMA.FTZ R12, R16, R7, R12 ;  /* 0x00000007100c7223 */ /* 0x008fe2000001000c */
[----:B------:R-:W-:Y:S01]  /*0860*/  FFMA.FTZ R13, R17, R8, R13 ;  /* 0x00000008110d7223 */ /* 0x000fe2000001000d */
[----:B------:R-:W-:-:S04]  /*0870*/  FFMA.FTZ R9, R18, R9, R14 ;  /* 0x0000000912097223 */ /* 0x000fc8000001000e */
[----:B------:R-:W-:Y:S04]  /*0880*/  STG.E.64 desc[UR4][R2.64], R12 ;  /* 0x0000000c02007986 */ /* 0x000fe8000c101b04 */
[----:B------:R-:W-:Y:S01]  /*0890*/  STG.E desc[UR4][R2.64+0x8], R9 ;  /* 0x0000080902007986 */ /* 0x000fe2000c101904 */
[----:B------:R-:W-:Y:S05]  /*08a0*/  EXIT ;  /* 0x000000000000794d */ /* 0x000fea0003800000 */
.L_x_3:
[----:B------:R-:W-:-:S00]  /*08b0*/  BRA `(.L_x_3) ;  /* 0xfffffffc00fc7947 */ /* 0x000fc0000383ffff */
[----:B------:R-:W-:-:S00]  /*08c0*/  NOP ;  /* 0x0000000000007918 */ /* 0x000fc00000000000 */
        /* <DEDUP_REMOVED lines=11> */
.L_x_9:


//--------------------- .text._Z14secondary_missv --------------------------
	.section	.text._Z14secondary_missv,"ax",@progbits
	.align	128
.text._Z14secondary_missv:
        .type           _Z14secondary_missv,@function
        .size           _Z14secondary_missv,(.L_x_10 - _Z14secondary_missv)
        .other          _Z14secondary_missv,@"STO_CUDA_ENTRY STV_DEFAULT"
_Z14secondary_missv:
[----:B------:R-:W-:Y:S08]  /*0000*/  LDC R1, c[0x0][0x37c] ;  /* 0x0000df00ff017b82 */ /* 0x000ff00000000800 */
[----:B------:R-:W0:Y:S01]  /*0010*/  LDC.64 R2, c[0x4][0x58] ;  /* 0x01001600ff027b82 */ /* 0x000e220000000a00 */
[----:B------:R-:W0:Y:S01]  /*0020*/  LDCU.64 UR4, c[0x0][0x358] ;  /* 0x00006b00ff0477ac */ /* 0x000e220008000a00 */
[----:B------:R-:W-:-:S06]  /*0030*/  HFMA2 R29, -RZ, RZ, 0, 5.9604644775390625e-08 ;  /* 0x00000001ff1d7431 */ /* 0x000fcc00000001ff */
[----:B------:R-:W1:Y:S08]  /*0040*/  LDC.64 R4, c[0x4][0x18] ;  /* 0x01000600ff047b82 */ /* 0x000e700000000a00 */
[----:B------:R-:W2:Y:S08]  /*0050*/  LDC.64 R26, c[0x4][RZ] ;  /* 0x01000000ff1a7b82 */ /* 0x000eb00000000a00 */
[----:B------:R-:W3:Y:S01]  /*0060*/  LDC.64 R8, c[0x4][0x8] ;  /* 0x01000200ff087b82 */ /* 0x000ee20000000a00 */
[----:B0-----:R-:W-:Y:S04]  /*0070*/  STG.E desc[UR4][R2.64+0x34], R29 ;  /* 0x0000341d02007986 */ /* 0x001fe8000c101904 */
[----:B------:R-:W4:Y:S03]  /*0080*/  LDG.E.128 R16, desc[UR4][R2.64] ;  /* 0x0000000402107981 */ /* 0x000f26000c1e1d00 */
[----:B------:R-:W0:Y:S01]  /*0090*/  LDC.64 R12, c[0x4][0x10] ;  /* 0x01000400ff0c7b82 */ /* 0x000e220000000a00 */
[----:B-1----:R-:W5:Y:S04]  /*00a0*/  LDG.E.128 R4, desc[UR4][R4.64] ;  /* 0x0000000404047981 */ /* 0x002f68000c1e1d00 */
[----:B------:R-:W4:Y:S04]  /*00b0*/  LDG.E.128 R20, desc[UR4][R2.64+0x20] ;  /* 0x0000200402147981 */ /* 0x000f28000c1e1d00 */
[----:B--2---:R-:W5:Y:S04]  /*00c0*/  LDG.E.64 R24, desc[UR4][R26.64+0x10] ;  /* 0x000010041a187981 */ /* 0x004f68000c1e1b00 */
[----:B------:R-:W2:Y:S04]  /*00d0*/  LDG.E R0, desc[UR4][R26.64+0xc] ;  /* 0x00000c041a007981 */ /* 0x000ea8000c1e1900 */
[----:B---3--:R-:W3:Y:S04]  /*00e0*/  LDG.E.128 R8, desc[UR4][R8.64] ;  /* 0x0000000408087981 */ /* 0x008ee8000c1e1d00 */
[----:B0-----:R-:W3:Y:S01]  /*00f0*/  LDG.E.128 R12, desc[UR4][R12.64] ;  /* 0x000000040c0c7981 */ /* 0x001ee2000c1e1d00 */
[----:B-----5:R-:W-:-:S04]  /*0100*/  FMUL.FTZ R7, R5, R24 ;  /* 0x0000001805077220 */ /* 0x020fc80000410000 */
[----:B--2---:R-:W-:-:S04]  /*0110*/  FFMA.FTZ R7, R4, R0, R7 ;  /* 0x0000000004077223 */ /* 0x004fc80000010007 */
[----:B------:R-:W-:-:S05]  /*0120*/  FFMA.FTZ R6, R6, R25, R7 ;  /* 0x0000001906067223 */ /* 0x000fca0000010007 */
[----:B------:R-:W-:Y:S01]  /*0130*/  FMNMX.FTZ R7, RZ, R6, !PT ;  /* 0x00000006ff077209 */ /* 0x000fe20007810000 */
[----:B---3--:R-:W-:Y:S01]  /*0140*/  FADD.FTZ R0, -R8, R12 ;  /* 0x0000000c08007221 */ /* 0x008fe20000010100 */
[----:B------:R-:W-:Y:S01]  /*0150*/  FADD.FTZ R4, -R9, R13 ;  /* 0x0000000d09047221 */ /* 0x000fe20000010100 */
[----:B------:R-:W-:Y:S02]  /*0160*/  FADD.FTZ R5, -R10, R14 ;  /* 0x0000000e0a057221 */ /* 0x000fe40000010100 */
[C---:B------:R-:W-:Y:S01]  /*0170*/  FFMA.FTZ R0, R7.reuse, R0, R8 ;  /* 0x0000000007007223 */ /* 0x040fe20000010008 */
[C---:B------:R-:W-:Y:S01]  /*0180*/  FFMA.FTZ R4, R7.reuse, R4, R9 ;  /* 0x0000000407047223 */ /* 0x040fe20000010009 */
[----:B------:R-:W-:Y:S02]  /*0190*/  FFMA.FTZ R5, R7, R5, R10 ;  /* 0x0000000507057223 */ /* 0x000fe4000001000a */
[----:B----4-:R-:W-:Y:S01]  /*01a0*/  FFMA.FTZ R16, R21, R0, R16 ;  /* 0x0000000015107223 */ /* 0x010fe20000010010 */
[----:B------:R-:W-:Y:S01]  /*01b0*/  FFMA.FTZ R17, R22, R4, R17 ;  /* 0x0000000416117223 */ /* 0x000fe20000010011 */
[----:B------:R-:W-:-:S04]  /*01c0*/  FFMA.FTZ R5, R23, R5, R18 ;  /* 0x0000000517057223 */ /* 0x000fc80000010012 */
[----:B------:R-:W-:Y:S04]  /*01d0*/  STG.E.64 desc[UR4][R2.64], R16 ;  /* 0x0000001002007986 */ /* 0x000fe8000c101b04 */
[----:B------:R-:W-:Y:S01]  /*01e0*/  STG.E desc[UR4][R2.64+0x8], R5 ;  /* 0x0000080502007986 */ /* 0x000fe2000c101904 */
[----:B------:R-:W-:Y:S05]  /*01f0*/  EXIT ;  /* 0x000000000000794d */ /* 0x000fea0003800000 */
.L_x_4:
        /* <DEDUP_REMOVED lines=16> */
.L_x_10:


//--------------------- .text._Z19primary_closest_hitv --------------------------
	.section	.text._Z19primary_closest_hitv,"ax",@progbits
	.align	128
.text._Z19primary_closest_hitv:
        .type           _Z19primary_closest_hitv,@function
        .size           _Z19primary_closest_hitv,(.L_x_11 - _Z19primary_closest_hitv)
        .other          _Z19primary_closest_hitv,@"STO_CUDA_ENTRY STV_DEFAULT"
_Z19primary_closest_hitv:
        /* <DEDUP_REMOVED lines=9> */
[----:B--2---:R-:W-:-:S05]  /*0090*/  FFMA.FTZ R19, R11, R12, R4 ;  /* 0x0000000c0b137223 */ /* 0x004fca0000010004 */
[----:B0-----:R0:W-:Y:S04]  /*00a0*/  STG.E desc[UR4][R2.64+0xc], R19 ;  /* 0x00000c1302007986 */ /* 0x0011e8000c101904 */
[----:B------:R-:W2:Y:S02]  /*00b0*/  LDG.E.64 R8, desc[UR4][R16.64+0x10] ;  /* 0x0000100410087981 */ /* 0x000ea4000c1e1b00 */
[C---:B--2---:R-:W-:Y:S01]  /*00c0*/  FFMA.FTZ R20, R12.reuse, R8, R5 ;  /* 0x000000080c147223 */ /* 0x044fe20000010005 */
[----:B------:R-:W-:Y:S02]  /*00d0*/  FFMA.FTZ R21, R12, R9, R6 ;  /* 0x000000090c157223 */ /* 0x000fe40000010006 */
[----:B------:R-:W2:Y:S03]  /*00e0*/  LDC.64 R12, c[0x4][0x50] ;  /* 0x01001400ff0c7b82 */ /* 0x000ea60000000a00 */
[----:B------:R3:W-:Y:S04]  /*00f0*/  STG.E.64 desc[UR4][R2.64+0x10], R20 ;  /* 0x0000101402007986 */ /* 0x0007e8000c101b04 */
[----:B-1----:R-:W4:Y:S04]  /*0100*/  LDG.E.128 R4, desc[UR4][R14.64] ;  /* 0x000000040e047981 */ /* 0x002f28000c1e1d00 */
[----:B--2---:R1:W2:Y:S01]  /*0110*/  LDG.E R10, desc[UR4][R12.64] ;  /* 0x000000040c0a7981 */ /* 0x0042a2000c1e1900 */
[-C--:B----4-:R-:W-:Y:S01]  /*0120*/  FMUL.FTZ R0, R8, R5.reuse ;  /* 0x0000000508007220 */ /* 0x090fe20000410000 */
[----:B-1----:R-:W-:Y:S01]  /*0130*/  FADD.FTZ R12, R4, R4 ;  /* 0x00000004040c7221 */ /* 0x002fe20000010000 */
[----:B------:R-:W-:Y:S01]  /*0140*/  FADD.FTZ R13, R5, R5 ;  /* 0x00000005050d7221 */ /* 0x000fe20000010000 */
[-C--:B------:R-:W-:Y:S01]  /*0150*/  MOV R16, R4.reuse ;  /* 0x0000000400107202 */ /* 0x080fe20000000f00 */
[----:B------:R-:W-:Y:S01]  /*0160*/  FFMA.FTZ R0, R11, R4, R0 ;  /* 0x000000040b007223 */ /* 0x000fe20000010000 */
[----:B------:R-:W-:-:S02]  /*0170*/  MOV R18, R5 ;  /* 0x0000000500127202 */ /* 0x000fc40000000f00 */
[-C--:B0-----:R-:W-:Y:S01]  /*0180*/  MOV R19, R6.reuse ;  /* 0x0000000600137202 */ /* 0x081fe20000000f00 */
[----:B------:R-:W-:-:S04]  /*0190*/  FFMA.FTZ R0, R9, R6, R0 ;  /* 0x0000000609007223 */ /* 0x000fc80000010000 */
[C---:B------:R-:W-:Y:S01]  /*01a0*/  FFMA.FTZ R12, R0.reuse, -R12, R11 ;  /* 0x8000000c000c7223 */ /* 0x040fe2000001000b */
[C---:B------:R-:W-:Y:S01]  /*01b0*/  FSETP.GT.FTZ.AND P0, PT, R0.reuse, RZ, PT ;  /* 0x000000ff0000720b */ /* 0x040fe20003f14000 */
[----:B------:R-:W-:Y:S01]  /*01c0*/  FFMA.FTZ R13, R0, -R13, R8 ;  /* 0x8000000d000d7223 */ /* 0x000fe20000010008 */
[----:B------:R-:W-:-:S11]  /*01d0*/  MOV R23, R0 ;  /* 0x0000000000177202 */ /* 0x000fd60000000f00 */
[----:B--2---:R-:W0:Y:S01]  /*01e0*/  @!P0 MUFU.RCP R10, R10 ;  /* 0x0000000a000a8308 */ /* 0x004e220000001000 */
[----:B------:R-:W-:Y:S01]  /*01f0*/  @P0 FADD.FTZ R23, -R0, -RZ ;  /* 0x800000ff00170221 */ /* 0x000fe20000010100 */
[----:B------:R-:W-:Y:S01]  /*0200*/  @P0 FADD.FTZ R16, -R4, -RZ ;  /* 0x800000ff04100221 */ /* 0x000fe20000010100 */
[----:B------:R-:W-:Y:S01]  /*0210*/  @P0 FADD.FTZ R18, -R5, -RZ ;  /* 0x800000ff05120221 */ /* 0x000fe20000010100 */
[----:B------:R-:W-:Y:S01]  /*0220*/  @P0 FADD.FTZ R19, -R6, -RZ ;  /* 0x800000ff06130221 */ /* 0x000fe20000010100 */
[----:B------:R-:W-:Y:S01]  /*0230*/  FFMA.FTZ R14, -R23, R23, 1 ;  /* 0x3f800000170e7423 */ /* 0x000fe20000010117 */
[----:B0-----:R-:W-:-:S04]  /*0240*/  FMUL.FTZ R7, R10, R10 ;  /* 0x0000000a0a077220 */ /* 0x001fc80000410000 */
[----:B---3--:R-:W-:Y:S01]  /*0250*/  FFMA.FTZ R20, -R7, R14, 1 ;  /* 0x3f80000007147423 */ /* 0x008fe2000001010e */
[----:B------:R-:W-:-:S04]  /*0260*/  FADD.FTZ R7, R6, R6 ;  /* 0x0000000606077221 */ /* 0x000fc80000010000 */
[----:B------:R-:W-:Y:S01]  /*0270*/  FSETP.GEU.FTZ.AND P1, PT, R20, RZ, PT ;  /* 0x000000ff1400720b */ /* 0x000fe20003f3e000 */
[----:B------:R-:W-:-:S12]  /*0280*/  FFMA.FTZ R7, R0, -R7, R9 ;  /* 0x8000000700077223 */ /* 0x000fd80000010009 */
[----:B------:R-:W-:Y:S02]  /*0290*/  @!P1 PLOP3.LUT P0, PT, PT, PT, PT, 0x8, 0x80 ;  /* 0x000000000080981c */ /* 0x000fe40003f0e170 */
[----:B------:R-:W-:Y:S02]  /*02a0*/  @!P1 CS2R R14, SRZ ;  /* 0x00000000000e9805 */ /* 0x000fe4000001ff00 */
[----:B------:R-:W-:Y:S01]  /*02b0*/  @!P1 MOV R17, RZ ;  /* 0x000000ff00119202 */ /* 0x000fe20000000f00 */
[----:B------:R-:W-:Y:S08]  /*02c0*/  @!P1 BRA `(.L_x_5) ;  /* 0x0000000000449947 */ /* 0x000ff00003800000 */
[----:B------:R-:W0:Y:S01]  /*02d0*/  MUFU.SQRT R15, R20 ;  /* 0x00000014000f7308 */ /* 0x000e220000002000 */
[----:B------:R-:W-:Y:S01]  /*02e0*/  PLOP3.LUT P0, PT, PT, PT, PT, 0x80, 0x8 ;  /* 0x000000000008781c */ /* 0x000fe20003f0f070 */
[----:B0-----:R-:W-:-:S04]  /*02f0*/  FFMA.FTZ R15, R10, R23, R15 ;  /* 0x000000170a0f7223 */ /* 0x001fc8000001000f */
[C---:B------:R-:W-:Y:S01]  /*0300*/  FMUL.FTZ R17, R15.reuse, R18 ;  /* 0x000000120f117220 */ /* 0x040fe20000410000 */
[----:B------:R-:W-:-:S03]  /*0310*/  FMUL.FTZ R14, R15, R16 ;  /* 0x000000100f0e7220 */ /* 0x000fc60000410000 */
[-C--:B------:R-:W-:Y:S01]  /*0320*/  FFMA.FTZ R16, R8, R10.reuse, -R17 ;  /* 0x0000000a08107223 */ /* 0x080fe20000010811 */
[----:B------:R-:W-:Y:S01]  /*0330*/  FFMA.FTZ R14, R11, R10, -R14 ;  /* 0x0000000a0b0e7223 */ /* 0x000fe2000001080e */
[----:B------:R-:W-:Y:S02]  /*0340*/  FMUL.FTZ R8, R15, R19 ;  /* 0x000000130f087220 */ /* 0x000fe40000410000 */
[----:B------:R-:W-:Y:S02]  /*0350*/  FMUL.FTZ R11, R16, R16 ;  /* 0x00000010100b7220 */ /* 0x000fe40000410000 */
[----:B------:R-:W-:Y:S02]  /*0360*/  FFMA.FTZ R8, R9, R10, -R8 ;  /* 0x0000000a09087223 */ /* 0x000fe40000010808 */
[----:B------:R-:W-:-:S04]  /*0370*/  FFMA.FTZ R11, R14, R14, R11 ;  /* 0x0000000e0e0b7223 */ /* 0x000fc8000001000b */
[----:B------:R-:W-:-:S06]  /*0380*/  FFMA.FTZ R11, R8, R8, R11 ;  /* 0x00000008080b7223 */ /* 0x000fcc000001000b */
[----:B------:R-:W0:Y:S08]  /*0390*/  MUFU.SQRT R11, R11 ;  /* 0x0000000b000b7308 */ /* 0x000e300000002000 */
[----:B0-----:R-:W0:Y:S02]  /*03a0*/  MUFU.RCP R15, R11 ;  /* 0x0000000b000f7308 */ /* 0x001e240000001000 */
[-C--:B0-----:R-:W-:Y:S01]  /*03b0*/  FMUL.FTZ R17, R14, R15.reuse ;  /* 0x0000000f0e117220 */ /* 0x081fe20000410000 */
[-C--:B------:R-:W-:Y:S01]  /*03c0*/  FMUL.FTZ R14, R16, R15.reuse ;  /* 0x0000000f100e7220 */ /* 0x080fe20000410000 */
[----:B------:R-:W-:-:S07]  /*03d0*/  FMUL.FTZ R15, R8, R15 ;  /* 0x0000000f080f7220 */ /* 0x000fce0000410000 */
.L_x_5:
        /* <DEDUP_REMOVED lines=9> */
[----:B------:R-:W-:Y:S01]  /*0470*/  FADD.FTZ R0, -R0, -RZ ;  /* 0x800000ff00007221 */ /* 0x000fe20000010100 */
[----:B------:R0:W-:Y:S02]  /*0480*/  STG.E.64 desc[UR4][R2.64+0x28], R14 ;  /* 0x0000280e02007986 */ /* 0x0001e4000c101b04 */
[----:B------:R-:W-:-:S02]  /*0490*/  FFMA.FTZ R5, R4, R17, R5 ;  /* 0x0000001104057223 */ /* 0x000fc40000010005 */
[----:B------:R0:W-:Y:S06]  /*04a0*/  STG.E desc[UR4][R2.64+0x24], R17 ;  /* 0x0000241102007986 */ /* 0x0001ec000c101904 */
[----:B------:R-:W-:-:S04]  /*04b0*/  @P0 FFMA.FTZ R0, R6, R15, R5 ;  /* 0x0000000f06000223 */ /* 0x000fc80000010005 */
[----:B------:R-:W-:-:S05]  /*04c0*/  FADD.FTZ R0, -R0, 1 ;  /* 0x3f80000000007421 */ /* 0x000fca0000010100 */
[----:B------:R-:W-:-:S04]  /*04d0*/  FMNMX.FTZ R0, RZ, R0, !PT ;  /* 0x00000000ff007209 */ /* 0x000fc80007810000 */
[----:B------:R-:W3:Y:S02]  /*04e0*/  MUFU.LG2 R5, R0 ;  /* 0x0000000000057308 */ /* 0x000ee40000000c00 */
[----:B---3--:R-:W-:-:S06]  /*04f0*/  FMUL.FTZ R5, R8, R5 ;  /* 0x0000000508057220 */ /* 0x008fcc0000410000 */
[----:B------:R-:W1:Y:S01]  /*0500*/  MUFU.EX2 R5, R5 ;  /* 0x0000000500057308 */ /* 0x000e620000000800 */
[----:B----4-:R-:W-:-:S04]  /*0510*/  FADD.FTZ R4, R10, -R18 ;  /* 0x800000120a047221 */ /* 0x010fc80000010000 */
[----:B-1----:R-:W-:-:S05]  /*0520*/  FFMA.FTZ R9, R5, R4, R18 ;  /* 0x0000000405097223 */ /* 0x002fca0000010012 */
[----:B------:R-:W-:-:S04]  /*0530*/  FMNMX.FTZ R9, R10, R9, PT ;  /* 0x000000090a097209 */ /* 0x000fc80003810000 */
[----:B------:R-:W-:-:S05]  /*0540*/  FMNMX.FTZ R9, R18, R9, !PT ;  /* 0x0000000912097209 */ /* 0x000fca0007810000 */
[----:B------:R0:W-:Y:S02]  /*0550*/  STG.E desc[UR4][R2.64+0x30], R9 ;  /* 0x0000300902007986 */ /* 0x0001e4000c101904 */
.L_x_6:
[----:B------:R-:W-:Y:S04]  /*0560*/  STG.E.64 desc[UR4][R2.64+0x18], R12 ;  /* 0x0000180c02007986 */ /* 0x000fe8000c101b04 */
[----:B------:R-:W-:Y:S01]  /*0570*/  STG.E desc[UR4][R2.64+0x20], R7 ;  /* 0x0000200702007986 */ /* 0x000fe2000c101904 */
[----:B------:R-:W-:Y:S05]  /*0580*/  EXIT ;  /* 0x000000000000794d */ /* 0x000fea0003800000 */
.L_x_7:
        /* <DEDUP_REMOVED lines=15> */
.L_x_11:


//--------------------- .text._Z12primary_missv   --------------------------
	.section	.text._Z12primary_missv,"ax",@progbits
	.align	128
.text._Z12primary_missv:
        .type           _Z12primary_missv,@function
        .size           _Z12primary_missv,(.L_x_12 - _Z12primary_missv)
        .other          _Z12primary_missv,@"STO_CUDA_ENTRY STV_DEFAULT"
_Z12primary_missv:
[----:B------:R-:W-:Y:S08]  /*0000*/  LDC R1, c[0x0][0x37c] ;  /* 0x0000df00ff017b82 */ /* 0x000ff00000000800 */
[----:B------:R-:W0:Y:S01]  /*0010*/  LDC.64 R2, c[0x4][0x20] ;  /* 0x01000800ff027b82 */ /* 0x000e220000000a00 */
[----:B------:R-:W0:Y:S07]  /*0020*/  LDCU.64 UR4, c[0x0][0x358] ;  /* 0x00006b00ff0477ac */ /* 0x000e2e0008000a00 */
[----:B------:R-:W1:Y:S08]  /*0030*/  LDC.64 R4, c[0x4][0x18] ;  /* 0x01000600ff047b82 */ /* 0x000e700000000a00 */
[----:B------:R-:W2:Y:S08]  /*0040*/  LDC.64 R16, c[0x4][RZ] ;  /* 0x01000000ff107b82 */ /* 0x000eb00000000a00 */
[----:B------:R-:W3:Y:S01]  /*0050*/  LDC.64 R8, c[0x4][0x10] ;  /* 0x01000400ff087b82 */ /* 0x000ee20000000a00 */
[----:B0-----:R-:W-:Y:S04]  /*0060*/  STG.E.64 desc[UR4][R2.64+0x18], RZ ;  /* 0x000018ff02007986 */ /* 0x001fe8000c101b04 */
[----:B------:R-:W-:Y:S03]  /*0070*/  STG.E desc[UR4][R2.64+0x20], RZ ;  /* 0x000020ff02007986 */ /* 0x000fe6000c101904 */
[----:B------:R-:W0:Y:S01]  /*0080*/  LDC.64 R12, c[0x4][0x8] ;  /* 0x01000200ff0c7b82 */ /* 0x000e220000000a00 */
[----:B-1----:R-:W4:Y:S04]  /*0090*/  LDG.E.128 R4, desc[UR4][R4.64] ;  /* 0x0000000404047981 */ /* 0x002f28000c1e1d00 */
[----:B--2---:R-:W4:Y:S04]  /*00a0*/  LDG.E.64 R18, desc[UR4][R16.64+0x10] ;  /* 0x0000100410127981 */ /* 0x004f28000c1e1b00 */
[----:B------:R-:W2:Y:S04]  /*00b0*/  LDG.E R0, desc[UR4][R16.64+0xc] ;  /* 0x00000c0410007981 */ /* 0x000ea8000c1e1900 */
[----:B---3--:R-:W3:Y:S04]  /*00c0*/  LDG.E.128 R8, desc[UR4][R8.64] ;  /* 0x0000000408087981 */ /* 0x008ee8000c1e1d00 */
[----:B0-----:R-:W3:Y:S01]  /*00d0*/  LDG.E.128 R12, desc[UR4][R12.64] ;  /* 0x000000040c0c7981 */ /* 0x001ee2000c1e1d00 */
[----:B----4-:R-:W-:-:S04]  /*00e0*/  FMUL.FTZ R7, R5, R18 ;  /* 0x0000001205077220 */ /* 0x010fc80000410000 */
        /* <DEDUP_REMOVED lines=8> */
[----:B------:R-:W-:-:S04]  /*0170*/  FFMA.FTZ R11, R7, R11, R14 ;  /* 0x0000000b070b7223 */ /* 0x000fc8000001000e */
[----:B------:R-:W-:Y:S04]  /*0180*/  STG.E.64 desc[UR4][R2.64], R4 ;  /* 0x0000000402007986 */ /* 0x000fe8000c101b04 */
[----:B------:R-:W-:Y:S01]  /*0190*/  STG.E desc[UR4][R2.64+0x8], R11 ;  /* 0x0000080b02007986 */ /* 0x000fe2000c101904 */
[----:B------:R-:W-:Y:S05]  /*01a0*/  EXIT ;  /* 0x000000000000794d */ /* 0x000fea0003800000 */
.L_x_8:
        /* <DEDUP_REMOVED lines=13> */
.L_x_12:


//--------------------- .nv.global.init           --------------------------
	.section	.nv.global.init,"aw",@progbits
	.align	16
.nv.global.init:
	.type		branch_lwtoff_color,@object
	.size		branch_lwtoff_color,(_ZN21rti_internal_typeinfo16refraction_indexE - branch_lwtoff_color)
branch_lwtoff_color:
        /*0000*/ 	.byte	0x9a, 0x99, 0x39, 0x3f, 0x9a, 0x99, 0x59, 0x3f, 0x8f, 0xc2, 0x75, 0x3f
	.type		_ZN21rti_internal_typeinfo16refraction_indexE,@object
	.size		_ZN21rti_internal_typeinfo16refraction_indexE,(_ZN21rti_internal_typeinfo5t_hitE - _ZN21rti_internal_typeinfo16refraction_indexE)
_ZN21rti_internal_typeinfo16refraction_indexE:
        /*000c*/ 	.byte	0x52, 0x61, 0x79, 0x00, 0x04, 0x00, 0x00, 0x00
	.type		_ZN21rti_internal_typeinfo5t_hitE,@object
	.size		_ZN21rti_internal_typeinfo5t_hitE,(_ZN21rti_internal_typeinfo8prim_prdE - _ZN21rti_internal_typeinfo5t_hitE)
_ZN21rti_internal_typeinfo5t_hitE:
        /*0014*/ 	.byte	0x52, 0x61, 0x79, 0x00, 0x04, 0x00, 0x00, 0x00
	.type		_ZN21rti_internal_typeinfo8prim_prdE,@object
	.size		_ZN21rti_internal_typeinfo8prim_prdE,(_ZN21rti_internal_typeinfo14shading_normalE - _ZN21rti_internal_typeinfo8prim_prdE)
_ZN21rti_internal_typeinfo8prim_prdE:
        /*001c*/ 	.byte	0x52, 0x61, 0x79, 0x00, 0x34, 0x00, 0x00, 0x00
	.type		_ZN21rti_internal_typeinfo14shading_normalE,@object
	.size		_ZN21rti_internal_typeinfo14shading_normalE,(_ZN21rti_internal_typeinfo15background_darkE - _ZN21rti_internal_typeinfo14shading_normalE)
_ZN21rti_internal_typeinfo14shading_normalE:
        /*0024*/ 	.byte	0x52, 0x61, 0x79, 0x00, 0x0c, 0x00, 0x00, 0x00
	.type		_ZN21rti_internal_typeinfo15background_darkE,@object
	.size		_ZN21rti_internal_typeinfo15background_darkE,(_ZN21rti_internal_typeinfo15fresnel_minimumE - _ZN21rti_internal_typeinfo15background_darkE)
_ZN21rti_internal_typeinfo15background_darkE:
        /*002c*/ 	.byte	0x52, 0x61, 0x79, 0x00, 0x0c, 0x00, 0x00, 0x00
	.type		_ZN21rti_internal_typeinfo15fresnel_minimumE,@object
	.size		_ZN21rti_internal_typeinfo15fresnel_minimumE,(_ZN21rti_internal_typeinfo19branch_lwtoff_colorE - _ZN21rti_internal_typeinfo15fresnel_minimumE)
_ZN21rti_internal_typeinfo15fresnel_minimumE:
        /*0034*/ 	.byte	0x52, 0x61, 0x79, 0x00, 0x04, 0x00, 0x00, 0x00
	.type		_ZN21rti_internal_typeinfo19branch_lwtoff_colorE,@object
	.size		_ZN21rti_internal_typeinfo19branch_lwtoff_colorE,(_ZN21rti_internal_typeinfo3rayE - _ZN21rti_internal_typeinfo19branch_lwtoff_colorE)
_ZN21rti_internal_typeinfo19branch_lwtoff_colorE:
        /*003c*/ 	.byte	0x52, 0x61, 0x79, 0x00, 0x0c, 0x00, 0x00, 0x00
	.type		_ZN21rti_internal_typeinfo3rayE,@object
	.size		_ZN21rti_internal_typeinfo3rayE,(_ZN21rti_internal_typeinfo2upE - _ZN21rti_internal_typeinfo3rayE)
_ZN21rti_internal_typeinfo3rayE:
        /*0044*/ 	.byte	0x52, 0x61, 0x79, 0x00, 0x24, 0x00, 0x00, 0x00
	.type		_ZN21rti_internal_typeinfo2upE,@object
	.size		_ZN21rti_internal_typeinfo2upE,(_ZN21rti_internal_typeinfo15fresnel_maximumE - _ZN21rti_internal_typeinfo2upE)
_ZN21rti_internal_typeinfo2upE:
        /*004c*/ 	.byte	0x52, 0x61, 0x79, 0x00, 0x0c, 0x00, 0x00, 0x00
	.type		_ZN21rti_internal_typeinfo15fresnel_maximumE,@object
	.size		_ZN21rti_internal_typeinfo15fresnel_maximumE,(_ZN21rti_internal_typeinfo16geometric_normalE - _ZN21rti_internal_typeinfo15fresnel_maximumE)
_ZN21rti_internal_typeinfo15fresnel_maximumE:
        /*0054*/ 	.byte	0x52, 0x61, 0x79, 0x00, 0x04, 0x00, 0x00, 0x00
	.type		_ZN21rti_internal_typeinfo16geometric_normalE,@object
	.size		_ZN21rti_internal_typeinfo16geometric_normalE,(_ZN21rti_internal_typeinfo16background_lightE - _ZN21rti_internal_typeinfo16geometric_normalE)
_ZN21rti_internal_typeinfo16geometric_normalE:
        /*005c*/ 	.byte	0x52, 0x61, 0x79, 0x00, 0x0c, 0x00, 0x00, 0x00
	.type		_ZN21rti_internal_typeinfo16background_lightE,@object
	.size		_ZN21rti_internal_typeinfo16background_lightE,(_ZN21rti_internal_typeinfo16fresnel_exponentE - _ZN21rti_internal_typeinfo16background_lightE)
_ZN21rti_internal_typeinfo16background_lightE:
        /*0064*/ 	.byte	0x52, 0x61, 0x79, 0x00, 0x0c, 0x00, 0x00, 0x00
	.type		_ZN21rti_internal_typeinfo16fresnel_exponentE,@object
	.size		_ZN21rti_internal_typeinfo16fresnel_exponentE,(_ZN21rti_internal_typeinfo7sec_prdE - _ZN21rti_internal_typeinfo16fresnel_exponentE)
_ZN21rti_internal_typeinfo16fresnel_exponentE:
        /*006c*/ 	.byte	0x52, 0x61, 0x79, 0x00, 0x04, 0x00, 0x00, 0x00
	.type		_ZN21rti_internal_typeinfo7sec_prdE,@object
	.size		_ZN21rti_internal_typeinfo7sec_prdE,(_ZN23rti_internal_annotation19branch_lwtoff_colorE - _ZN21rti_internal_typeinfo7sec_prdE)
_ZN21rti_internal_typeinfo7sec_prdE:
        /*0074*/ 	.byte	0x52, 0x61, 0x79, 0x00, 0x38, 0x00, 0x00, 0x00
	.type		_ZN23rti_internal_annotation19branch_lwtoff_colorE,@object
	.size		_ZN23rti_internal_annotation19branch_lwtoff_colorE,(_ZN23rti_internal_annotation15fresnel_minimumE - _ZN23rti_internal_annotation19branch_lwtoff_colorE)
_ZN23rti_internal_annotation19branch_lwtoff_colorE:
	.zero		1
	.type		_ZN23rti_internal_annotation15fresnel_minimumE,@object
	.size		_ZN23rti_internal_annotation15fresnel_minimumE,(_ZN21rti_internal_semantic16refraction_indexE - _ZN23rti_internal_annotation15fresnel_minimumE)
_ZN23rti_internal_annotation15fresnel_minimumE:
	.zero		1
	.type		_ZN21rti_internal_semantic16refraction_indexE,@object
	.size		_ZN21rti_internal_semantic16refraction_indexE,(_ZN23rti_internal_annotation15background_darkE - _ZN21rti_internal_semantic16refraction_indexE)
_ZN21rti_internal_semantic16refraction_indexE:
	.zero		1
	.type		_ZN23rti_internal_annotation15background_darkE,@object
	.size		_ZN23rti_internal_annotation15background_darkE,(_ZN23rti_internal_annotation14shading_normalE - _ZN23rti_internal_annotation15background_darkE)
_ZN23rti_internal_annotation15background_darkE:
	.zero		1
	.type		_ZN23rti_internal_annotation14shading_normalE,@object
	.size		_ZN23rti_internal_annotation14shading_normalE,(_ZN21rti_internal_semantic15fresnel_minimumE - _ZN23rti_internal_annotation14shading_normalE)
_ZN23rti_internal_annotation14shading_normalE:
	.zero		1
	.type		_ZN21rti_internal_semantic15fresnel_minimumE,@object
	.size		_ZN21rti_internal_semantic15fresnel_minimumE,(_ZN23rti_internal_annotation16refraction_indexE - _ZN21rti_internal_semantic15fresnel_minimumE)
_ZN21rti_internal_semantic15fresnel_minimumE:
	.zero		1
	.type		_ZN23rti_internal_annotation16refraction_indexE,@object
	.size		_ZN23rti_internal_annotation16refraction_indexE,(_ZN21rti_internal_semantic19branch_lwtoff_colorE - _ZN23rti_internal_annotation16refraction_indexE)
_ZN23rti_internal_annotation16refraction_indexE:
	.zero		1
	.type		_ZN21rti_internal_semantic19branch_lwtoff_colorE,@object
	.size		_ZN21rti_internal_semantic19branch_lwtoff_colorE,(_ZN21rti_internal_semantic15background_darkE - _ZN21rti_internal_semantic19branch_lwtoff_colorE)
_ZN21rti_internal_semantic19branch_lwtoff_colorE:
	.zero		1
	.type		_ZN21rti_internal_semantic15background_darkE,@object
	.size		_ZN21rti_internal_semantic15background_darkE,(_ZN23rti_internal_annotation8prim_prdE - _ZN21rti_internal_semantic15background_darkE)
_ZN21rti_internal_semantic15background_darkE:
	.zero		1
	.type		_ZN23rti_internal_annotation8prim_prdE,@object
	.size		_ZN23rti_internal_annotation8prim_prdE,(_ZN23rti_internal_annotation5t_hitE - _ZN23rti_internal_annotation8prim_prdE)
_ZN23rti_internal_annotation8prim_prdE:
	.zero		1
	.type		_ZN23rti_internal_annotation5t_hitE,@object
	.size		_ZN23rti_internal_annotation5t_hitE,(_ZN21rti_internal_semantic15fresnel_maximumE - _ZN23rti_internal_annotation5t_hitE)
_ZN23rti_internal_annotation5t_hitE:
	.zero		1
	.type		_ZN21rti_internal_semantic15fresnel_maximumE,@object
	.size		_ZN21rti_internal_semantic15fresnel_maximumE,(_ZN23rti_internal_annotation16background_lightE - _ZN21rti_internal_semantic15fresnel_maximumE)
_ZN21rti_internal_semantic15fresnel_maximumE:
	.zero		1
	.type		_ZN23rti_internal_annotation16background_lightE,@object
	.size		_ZN23rti_internal_annotation16background_lightE,(_ZN23rti_internal_annotation16geometric_normalE - _ZN23rti_internal_annotation16background_lightE)
_ZN23rti_internal_annotation16background_lightE:
	.zero		1
	.type		_ZN23rti_internal_annotation16geometric_normalE,@object
	.size		_ZN23rti_internal_annotation16geometric_normalE,(_ZN21rti_internal_semantic2upE - _ZN23rti_internal_annotation16geometric_normalE)
_ZN23rti_internal_annotation16geometric_normalE:
	.zero		1
	.type		_ZN21rti_internal_semantic2upE,@object
	.size		_ZN21rti_internal_semantic2upE,(_ZN23rti_internal_annotation7sec_prdE - _ZN21rti_internal_semantic2upE)
_ZN21rti_internal_semantic2upE:
	.zero		1
	.type		_ZN23rti_internal_annotation7sec_prdE,@object
	.size		_ZN23rti_internal_annotation7sec_prdE,(_ZN23rti_internal_annotation16fresnel_exponentE - _ZN23rti_internal_annotation7sec_prdE)
_ZN23rti_internal_annotation7sec_prdE:
	.zero		1
	.type		_ZN23rti_internal_annotation16fresnel_exponentE,@object
	.size		_ZN23rti_internal_annotation16fresnel_exponentE,(_ZN21rti_internal_semantic16fresnel_exponentE - _ZN23rti_internal_annotation16fresnel_exponentE)
_ZN23rti_internal_annotation16fresnel_exponentE:
	.zero		1
	.type		_ZN21rti_internal_semantic16fresnel_exponentE,@object
	.size		_ZN21rti_internal_semantic16fresnel_exponentE,(_ZN23rti_internal_annotation15fresnel_maximumE - _ZN21rti_internal_semantic16fresnel_exponentE)
_ZN21rti_internal_semantic16fresnel_exponentE:
	.zero		1
	.type		_ZN23rti_internal_annotation15fresnel_maximumE,@object
	.size		_ZN23rti_internal_annotation15fresnel_maximumE,(_ZN21rti_internal_semantic16background_lightE - _ZN23rti_internal_annotation15fresnel_maximumE)
_ZN23rti_internal_annotation15fresnel_maximumE:
	.zero		1
	.type		_ZN21rti_internal_semantic16background_lightE,@object
	.size		_ZN21rti_internal_semantic16background_lightE,(_ZN23rti_internal_annotation2upE - _ZN21rti_internal_semantic16background_lightE)
_ZN21rti_internal_semantic16background_lightE:
	.zero		1
	.type		_ZN23rti_internal_annotation2upE,@object
	.size		_ZN23rti_internal_annotation2upE,(_ZN23rti_internal_annotation3rayE - _ZN23rti_internal_annotation2upE)
_ZN23rti_internal_annotation2upE:
	.zero		1
	.type		_ZN23rti_internal_annotation3rayE,@object
	.size		_ZN23rti_internal_annotation3rayE,(_ZN21rti_internal_typename15fresnel_minimumE - _ZN23rti_internal_annotation3rayE)
_ZN23rti_internal_annotation3rayE:
	.zero		1
	.type		_ZN21rti_internal_typename15fresnel_minimumE,@object
	.size		_ZN21rti_internal_typename15fresnel_minimumE,(_ZN21rti_internal_typename5t_hitE - _ZN21rti_internal_typename15fresnel_minimumE)
_ZN21rti_internal_typename15fresnel_minimumE:
        /*0092*/ 	.byte	0x66, 0x6c, 0x6f, 0x61, 0x74, 0x00
	.type		_ZN21rti_internal_typename5t_hitE,@object
	.size		_ZN21rti_internal_typename5t_hitE,(_ZN21rti_internal_typename16refraction_indexE - _ZN21rti_internal_typename5t_hitE)
_ZN21rti_internal_typename5t_hitE:
        /*0098*/ 	.byte	0x66, 0x6c, 0x6f, 0x61, 0x74, 0x00
	.type		_ZN21rti_internal_typename16refraction_indexE,@object
	.size		_ZN21rti_internal_typename16refraction_indexE,(_ZN21rti_internal_typename16fresnel_exponentE - _ZN21rti_internal_typename16refraction_indexE)
_ZN21rti_internal_typename16refraction_indexE:
        /*009e*/ 	.byte	0x66, 0x6c, 0x6f, 0x61, 0x74, 0x00
	.type		_ZN21rti_internal_typename16fresnel_exponentE,@object
	.size		_ZN21rti_internal_typename16fresnel_exponentE,(_ZN21rti_internal_typename15fresnel_maximumE - _ZN21rti_internal_typename16fresnel_exponentE)
_ZN21rti_internal_typename16fresnel_exponentE:
        /*00a4*/ 	.byte	0x66, 0x6c, 0x6f, 0x61, 0x74, 0x00
	.type		_ZN21rti_internal_typename15fresnel_maximumE,@object
	.size		_ZN21rti_internal_typename15fresnel_maximumE,(_ZN21rti_internal_typename15background_darkE - _ZN21rti_internal_typename15fresnel_maximumE)
_ZN21rti_internal_typename15fresnel_maximumE:
        /*00aa*/ 	.byte	0x66, 0x6c, 0x6f, 0x61, 0x74, 0x00
	.type		_ZN21rti_internal_typename15background_darkE,@object
	.size		_ZN21rti_internal_typename15background_darkE,(_ZN21rti_internal_typename14shading_normalE - _ZN21rti_internal_typename15background_darkE)
_ZN21rti_internal_typename15background_darkE:
        /*00b0*/ 	.byte	0x66, 0x6c, 0x6f, 0x61, 0x74, 0x33, 0x00
	.type		_ZN21rti_internal_typename14shading_normalE,@object
	.size		_ZN21rti_internal_typename14shading_normalE,(_ZN21rti_internal_typename19branch_lwtoff_colorE - _ZN21rti_internal_typename14shading_normalE)
_ZN21rti_internal_typename14shading_normalE:
        /*00b7*/ 	.byte	0x66, 0x6c, 0x6f, 0x61, 0x74, 0x33, 0x00
	.type		_ZN21rti_internal_typename19branch_lwtoff_colorE,@object
	.size		_ZN21rti_internal_typename19branch_lwtoff_colorE,(_ZN21rti_internal_typename16background_lightE - _ZN21rti_internal_typename19branch_lwtoff_colorE)
_ZN21rti_internal_typename19branch_lwtoff_colorE:
        /*00be*/ 	.byte	0x66, 0x6c, 0x6f, 0x61, 0x74, 0x33, 0x00
	.type		_ZN21rti_internal_typename16background_lightE,@object
	.size		_ZN21rti_internal_typename16background_lightE,(_ZN21rti_internal_typename16geometric_normalE - _ZN21rti_internal_typename16background_lightE)
_ZN21rti_internal_typename16background_lightE:
        /*00c5*/ 	.byte	0x66, 0x6c, 0x6f, 0x61, 0x74, 0x33, 0x00
	.type		_ZN21rti_internal_typename16geometric_normalE,@object
	.size		_ZN21rti_internal_typename16geometric_normalE,(_ZN21rti_internal_typename2upE - _ZN21rti_internal_typename16geometric_normalE)
_ZN21rti_internal_typename16geometric_normalE:
        /*00cc*/ 	.byte	0x66, 0x6c, 0x6f, 0x61, 0x74, 0x33, 0x00
	.type		_ZN21rti_internal_typename2upE,@object
	.size		_ZN21rti_internal_typename2upE,(_ZN21rti_internal_semantic8prim_prdE - _ZN21rti_internal_typename2upE)
_ZN21rti_internal_typename2upE:
        /*00d3*/ 	.byte	0x66, 0x6c, 0x6f, 0x61, 0x74, 0x33, 0x00
	.type		_ZN21rti_internal_semantic8prim_prdE,@object
	.size		_ZN21rti_internal_semantic8prim_prdE,(_ZN21rti_internal_semantic7sec_prdE - _ZN21rti_internal_semantic8prim_prdE)
_ZN21rti_internal_semantic8prim_prdE:
        /*00da*/ 	.byte	0x72, 0x74, 0x50, 0x61, 0x79, 0x6c, 0x6f, 0x61, 0x64, 0x00
	.type		_ZN21rti_internal_semantic7sec_prdE,@object
	.size		_ZN21rti_internal_semantic7sec_prdE,(_ZN21rti_internal_typename8prim_prdE - _ZN21rti_internal_semantic7sec_prdE)
_ZN21rti_internal_semantic7sec_prdE:
        /*00e4*/ 	.byte	0x72, 0x74, 0x50, 0x61, 0x79, 0x6c, 0x6f, 0x61, 0x64, 0x00
	.type		_ZN21rti_internal_typename8prim_prdE,@object
	.size		_ZN21rti_internal_typename8prim_prdE,(_ZN21rti_internal_typename3rayE - _ZN21rti_internal_typename8prim_prdE)
_ZN21rti_internal_typename8prim_prdE:
        /*00ee*/ 	.byte	0x50, 0x72, 0x69, 0x6d, 0x61, 0x72, 0x79, 0x50, 0x52, 0x44, 0x00
	.type		_ZN21rti_internal_typename3rayE,@object
	.size		_ZN21rti_internal_typename3rayE,(_ZN21rti_internal_typename7sec_prdE - _ZN21rti_internal_typename3rayE)
_ZN21rti_internal_typename3rayE:
        /*00f9*/ 	.byte	0x6f, 0x70, 0x74, 0x69, 0x78, 0x3a, 0x3a, 0x52, 0x61, 0x79, 0x00
	.type		_ZN21rti_internal_typename7sec_prdE,@object
	.size		_ZN21rti_internal_typename7sec_prdE,(_ZN21rti_internal_semantic3rayE - _ZN21rti_internal_typename7sec_prdE)
_ZN21rti_internal_typename7sec_prdE:
        /*0104*/ 	.byte	0x53, 0x65, 0x63, 0x6f, 0x6e, 0x64, 0x61, 0x72, 0x79, 0x50, 0x52, 0x44, 0x00
	.type		_ZN21rti_internal_semantic3rayE,@object
	.size		_ZN21rti_internal_semantic3rayE,(_ZN21rti_internal_semantic5t_hitE - _ZN21rti_internal_semantic3rayE)
_ZN21rti_internal_semantic3rayE:
        /*0111*/ 	.byte	0x72, 0x74, 0x43, 0x75, 0x72, 0x72, 0x65, 0x6e, 0x74, 0x52, 0x61, 0x79, 0x00
	.type		_ZN21rti_internal_semantic5t_hitE,@object
	.size		_ZN21rti_internal_semantic5t_hitE,(_ZN21rti_internal_semantic14shading_normalE - _ZN21rti_internal_semantic5t_hitE)
_ZN21rti_internal_semantic5t_hitE:
        /*011e*/ 	.byte	0x72, 0x74, 0x49, 0x6e, 0x74, 0x65, 0x72, 0x73, 0x65, 0x63, 0x74, 0x69, 0x6f, 0x6e, 0x44, 0x69
        /*012e*/ 	.byte	0x73, 0x74, 0x61, 0x6e, 0x63, 0x65, 0x00
	.type		_ZN21rti_internal_semantic14shading_normalE,@object
	.size		_ZN21rti_internal_semantic14shading_normalE,(_ZN21rti_internal_semantic16geometric_normalE - _ZN21rti_internal_semantic14shading_normalE)
_ZN21rti_internal_semantic14shading_normalE:
        /*0135*/ 	.byte	0x61, 0x74, 0x74, 0x72, 0x69, 0x62, 0x75, 0x74, 0x65, 0x20, 0x73, 0x68, 0x61, 0x64, 0x69, 0x6e
        /*0145*/ 	.byte	0x67, 0x5f, 0x6e, 0x6f, 0x72, 0x6d, 0x61, 0x6c, 0x00
	.type		_ZN21rti_internal_semantic16geometric_normalE,@object
	.size		_ZN21rti_internal_semantic16geometric_normalE,(.L_66 - _ZN21rti_internal_semantic16geometric_normalE)
_ZN21rti_internal_semantic16geometric_normalE:
        /*014e*/ 	.byte	0x61, 0x74, 0x74, 0x72, 0x69, 0x62, 0x75, 0x74, 0x65, 0x20, 0x67, 0x65, 0x6f, 0x6d, 0x65, 0x74
        /*015e*/ 	.byte	0x72, 0x69, 0x63, 0x5f, 0x6e, 0x6f, 0x72, 0x6d, 0x61, 0x6c, 0x00
.L_66:


//--------------------- .nv.shared.reserved.0     --------------------------
	.section	.nv.shared.reserved.0,"aw",@nobits
	.weak		__nv_reservedSMEM_offset_0_alias
	.size		__nv_reservedSMEM_offset_0_alias, 0, 64
	.other		__nv_reservedSMEM_offset_0_alias,@"STO_CUDA_RESERVED_SHARED STV_DEFAULT"
__nv_reservedSMEM_offset_0_alias:
	.zero		0
	.zero		64


//--------------------- .nv.global                --------------------------
	.section	.nv.global,"aw",@nobits
	.align	16
.nv.global:
	.type		geometric_normal,@object
	.size		geometric_normal,(.L_12 - geometric_normal)
geometric_normal:
	.zero		12
.L_12:
	.zero		4
	.type		background_dark,@object
	.size		background_dark,(.L_2 - background_dark)
background_dark:
	.zero		12
.L_2:
	.zero		4
	.type		up,@object
	.size		up,(.L_3 - up)
up:
	.zero		12
.L_3:
	.zero		4
	.type		background_light,@object
	.size		background_light,(.L_1 - background_light)
background_light:
	.zero		12
.L_1:
	.zero		4
	.type		shading_normal,@object
	.size		shading_normal,(.L_5 - shading_normal)
shading_normal:
	.zero		12
.L_5:
	.zero		4
	.type		ray,@object
	.size		ray,(.L_0 - ray)
ray:
	.zero		36
.L_0:
	.zero		12
	.type		prim_prd,@object
	.size		prim_prd,(.L_4 - prim_prd)
prim_prd:
	.zero		52
.L_4:
	.zero		12
	.type		sec_prd,@object
	.size		sec_prd,(_ZN21rti_internal_register24reg_exception_64_detail2E - sec_prd)
sec_prd:
	.zero		56
	.type		_ZN21rti_internal_register24reg_exception_64_detail2E,@object
	.size		_ZN21rti_internal_register24reg_exception_64_detail2E,(_ZN21rti_internal_register24reg_exception_64_detail6E - _ZN21rti_internal_register24reg_exception_64_detail2E)
_ZN21rti_internal_register24reg_exception_64_detail2E:
	.zero		8
	.type		_ZN21rti_internal_register24reg_exception_64_detail6E,@object
	.size		_ZN21rti_internal_register24reg_exception_64_detail6E,(_ZN21rti_internal_register24reg_exception_64_detail4E - _ZN21rti_internal_register24reg_exception_64_detail6E)
_ZN21rti_internal_register24reg_exception_64_detail6E:
	.zero		8
	.type		_ZN21rti_internal_register24reg_exception_64_detail4E,@object
	.size		_ZN21rti_internal_register24reg_exception_64_detail4E,(_ZN21rti_internal_register24reg_exception_64_detail0E - _ZN21rti_internal_register24reg_exception_64_detail4E)
_ZN21rti_internal_register24reg_exception_64_detail4E:
	.zero		8
	.type		_ZN21rti_internal_register24reg_exception_64_detail0E,@object
	.size		_ZN21rti_internal_register24reg_exception_64_detail0E,(_ZN21rti_internal_register24reg_exception_64_detail8E - _ZN21rti_internal_register24reg_exception_64_detail0E)
_ZN21rti_internal_register24reg_exception_64_detail0E:
	.zero		8
	.type		_ZN21rti_internal_register24reg_exception_64_detail8E,@object
	.size		_ZN21rti_internal_register24reg_exception_64_detail8E,(_ZN21rti_internal_register24reg_exception_64_detail5E - _ZN21rti_internal_register24reg_exception_64_detail8E)
_ZN21rti_internal_register24reg_exception_64_detail8E:
	.zero		8
	.type		_ZN21rti_internal_register24reg_exception_64_detail5E,@object
	.size		_ZN21rti_internal_register24reg_exception_64_detail5E,(_ZN21rti_internal_register24reg_exception_64_detail1E - _ZN21rti_internal_register24reg_exception_64_detail5E)
_ZN21rti_internal_register24reg_exception_64_detail5E:
	.zero		8
	.type		_ZN21rti_internal_register24reg_exception_64_detail1E,@object
	.size		_ZN21rti_internal_register24reg_exception_64_detail1E,(_ZN21rti_internal_register24reg_exception_64_detail9E - _ZN21rti_internal_register24reg_exception_64_detail1E)
_ZN21rti_internal_register24reg_exception_64_detail1E:
	.zero		8
	.type		_ZN21rti_internal_register24reg_exception_64_detail9E,@object
	.size		_ZN21rti_internal_register24reg_exception_64_detail9E,(_ZN21rti_internal_register24reg_exception_64_detail3E - _ZN21rti_internal_register24reg_exception_64_detail9E)
_ZN21rti_internal_register24reg_exception_64_detail9E:
	.zero		8
	.type		_ZN21rti_internal_register24reg_exception_64_detail3E,@object
	.size		_ZN21rti_internal_register24reg_exception_64_detail3E,(_ZN21rti_internal_register20reg_bitness_detectorE - _ZN21rti_internal_register24reg_exception_64_detail3E)
_ZN21rti_internal_register24reg_exception_64_detail3E:
	.zero		8
	.type		_ZN21rti_internal_register20reg_bitness_detectorE,@object
	.size		_ZN21rti_internal_register20reg_bitness_detectorE,(_ZN21rti_internal_register24reg_exception_64_detail7E - _ZN21rti_internal_register20reg_bitness_detectorE)
_ZN21rti_internal_register20reg_bitness_detectorE:
	.zero		8
	.type		_ZN21rti_internal_register24reg_exception_64_detail7E,@object
	.size		_ZN21rti_internal_register24reg_exception_64_detail7E,(_ZN21rti_internal_register21reg_exception_detail8E - _ZN21rti_internal_register24reg_exception_64_detail7E)
_ZN21rti_internal_register24reg_exception_64_detail7E:
	.zero		8
	.type		_ZN21rti_internal_register21reg_exception_detail8E,@object
	.size		_ZN21rti_internal_register21reg_exception_detail8E,(fresnel_minimum - _ZN21rti_internal_register21reg_exception_detail8E)
_ZN21rti_internal_register21reg_exception_detail8E:
	.zero		4
	.type		fresnel_minimum,@object
	.size		fresnel_minimum,(_ZN21rti_internal_register21reg_exception_detail0E - fresnel_minimum)
fresnel_minimum:
	.zero		4
	.type		_ZN21rti_internal_register21reg_exception_detail0E,@object
	.size		_ZN21rti_internal_register21reg_exception_detail0E,(_ZN21rti_internal_register14reg_rayIndex_zE - _ZN21rti_internal_register21reg_exception_detail0E)
_ZN21rti_internal_register21reg_exception_detail0E:
	.zero		4
	.type		_ZN21rti_internal_register14reg_rayIndex_zE,@object
	.size		_ZN21rti_internal_register14reg_rayIndex_zE,(_ZN21rti_internal_register21reg_exception_detail4E - _ZN21rti_internal_register14reg_rayIndex_zE)
_ZN21rti_internal_register14reg_rayIndex_zE:
	.zero		4
	.type		_ZN21rti_internal_register21reg_exception_detail4E,@object
	.size		_ZN21rti_internal_register21reg_exception_detail4E,(_ZN21rti_internal_register14reg_rayIndex_xE - _ZN21rti_internal_register21reg_exception_detail4E)
_ZN21rti_internal_register21reg_exception_detail4E:
	.zero		4
	.type		_ZN21rti_internal_register14reg_rayIndex_xE,@object
	.size		_ZN21rti_internal_register14reg_rayIndex_xE,(refraction_index - _ZN21rti_internal_register14reg_rayIndex_xE)
_ZN21rti_internal_register14reg_rayIndex_xE:
	.zero		4
	.type		refraction_index,@object
	.size		refraction_index,(_ZN21rti_internal_register21reg_exception_detail2E - refraction_index)
refraction_index:
	.zero		4
	.type		_ZN21rti_internal_register21reg_exception_detail2E,@object
	.size		_ZN21rti_internal_register21reg_exception_detail2E,(_ZN21rti_internal_register21reg_exception_detail6E - _ZN21rti_internal_register21reg_exception_detail2E)
_ZN21rti_internal_register21reg_exception_detail2E:
	.zero		4
	.type		_ZN21rti_internal_register21reg_exception_detail6E,@object
	.size		_ZN21rti_internal_register21reg_exception_detail6E,(t_hit - _ZN21rti_internal_register21reg_exception_detail6E)
_ZN21rti_internal_register21reg_exception_detail6E:
	.zero		4
	.type		t_hit,@object
	.size		t_hit,(_ZN21rti_internal_register14reg_rayIndex_yE - t_hit)
t_hit:
	.zero		4
	.type		_ZN21rti_internal_register14reg_rayIndex_yE,@object
	.size		_ZN21rti_internal_register14reg_rayIndex_yE,(_ZN21rti_internal_register21reg_exception_detail3E - _ZN21rti_internal_register14reg_rayIndex_yE)
_ZN21rti_internal_register14reg_rayIndex_yE:
	.zero		4
	.type		_ZN21rti_internal_register21reg_exception_detail3E,@object
	.size		_ZN21rti_internal_register21reg_exception_detail3E,(_ZN21rti_internal_register21reg_exception_detail7E - _ZN21rti_internal_register21reg_exception_detail3E)
_ZN21rti_internal_register21reg_exception_detail3E:
	.zero		4
	.type		_ZN21rti_internal_register21reg_exception_detail7E,@object
	.size		_ZN21rti_internal_register21reg_exception_detail7E,(fresnel_exponent - _ZN21rti_internal_register21reg_exception_detail7E)
_ZN21rti_internal_register21reg_exception_detail7E:
	.zero		4
	.type		fresnel_exponent,@object
	.size		fresnel_exponent,(_ZN21rti_internal_register21reg_exception_detail9E - fresnel_exponent)
fresnel_exponent:
	.zero		4
	.type		_ZN21rti_internal_register21reg_exception_detail9E,@object
	.size		_ZN21rti_internal_register21reg_exception_detail9E,(fresnel_maximum - _ZN21rti_internal_register21reg_exception_detail9E)
_ZN21rti_internal_register21reg_exception_detail9E:
	.zero		4
	.type		fresnel_maximum,@object
	.size		fresnel_maximum,(_ZN21rti_internal_register21reg_exception_detail1E - fresnel_maximum)
fresnel_maximum:
	.zero		4
	.type		_ZN21rti_internal_register21reg_exception_detail1E,@object
	.size		_ZN21rti_internal_register21reg_exception_detail1E,(_ZN21rti_internal_register21reg_exception_detail5E - _ZN21rti_internal_register21reg_exception_detail1E)
_ZN21rti_internal_register21reg_exception_detail1E:
	.zero		4
	.type		_ZN21rti_internal_register21reg_exception_detail5E,@object
	.size		_ZN21rti_internal_register21reg_exception_detail5E,(.L_30 - _ZN21rti_internal_register21reg_exception_detail5E)
_ZN21rti_internal_register21reg_exception_detail5E:
	.zero		4
.L_30:


//--------------------- .nv.constant0._Z21secondary_closest_hitv --------------------------
	.section	.nv.constant0._Z21secondary_closest_hitv,"a",@progbits
	.sectionflags	@""
	.align	4
.nv.constant0._Z21secondary_closest_hitv:
	.zero		896


//--------------------- .nv.constant0._Z14secondary_missv --------------------------
	.section	.nv.constant0._Z14secondary_missv,"a",@progbits
	.sectionflags	@""
	.align	4
.nv.constant0._Z14secondary_missv:
	.zero		896


//--------------------- .nv.constant0._Z19primary_closest_hitv --------------------------
	.section	.nv.constant0._Z19primary_closest_hitv,"a",@progbits
	.sectionflags	@""
	.align	4
.nv.constant0._Z19primary_closest_hitv:
	.zero		896


//--------------------- .nv.constant0._Z12primary_missv --------------------------
	.section	.nv.constant0._Z12primary_missv,"a",@progbits
	.sectionflags	@""
	.align	4
.nv.constant0._Z12primary_missv:
	.zero		896


//--------------------- SYMBOLS --------------------------

	.type		.nv.reservedSmem.offset0,@object
	.size		.nv.reservedSmem.offset0,0x4
